// auto-generated by cutlass_sweep.gemm — config: {"arch": "sm_100", "cluster_m": 2, "cluster_n": 2, "dtype": "e5m2", "dtype_b": "e5m2", "layout": "nt", "stages": 0, "tile_k": 32, "tile_m": 64, "tile_n": 256}
#include "cutlass/cutlass.h"
#include "cutlass/gemm/collective/collective_builder.hpp"
#include "cutlass/gemm/device/gemm_universal_adapter.h"
#include "cutlass/gemm/kernel/gemm_universal.hpp"
#include "cutlass/epilogue/collective/collective_builder.hpp"

using ElemA = cutlass::float_e5m2_t;
using ElemB = cutlass::float_e5m2_t;
using ElemCD = cutlass::float_e5m2_t;
using Acc  = float;
using TileShape    = cute::Shape<cute::_64, cute::_256, cute::_32>;
using ClusterShape = cute::Shape<cute::_2, cute::_2, cute::_1>;

using CollectiveEpilogue = typename cutlass::epilogue::collective::CollectiveBuilder<
    cutlass::arch::Sm100, cutlass::arch::OpClassTensorOp,
    TileShape, ClusterShape,
    cutlass::epilogue::collective::EpilogueTileAuto,
    Acc, Acc,
    ElemCD, cutlass::layout::RowMajor, 128 / cutlass::sizeof_bits<ElemCD>::value,
    ElemCD, cutlass::layout::RowMajor, 128 / cutlass::sizeof_bits<ElemCD>::value,
    cutlass::epilogue::collective::EpilogueScheduleAuto
  >::CollectiveOp;

using CollectiveMainloop = typename cutlass::gemm::collective::CollectiveBuilder<
    cutlass::arch::Sm100, cutlass::arch::OpClassTensorOp,
    ElemA, cutlass::layout::RowMajor, 128 / cutlass::sizeof_bits<ElemA>::value,
    ElemB, cutlass::layout::ColumnMajor, 128 / cutlass::sizeof_bits<ElemB>::value,
    Acc,
    TileShape, ClusterShape,
    cutlass::gemm::collective::StageCountAutoCarveout<static_cast<int>(sizeof(typename CollectiveEpilogue::SharedStorage))>,
    cutlass::gemm::collective::KernelScheduleAuto
  >::CollectiveOp;

using GemmKernel = cutlass::gemm::kernel::GemmUniversal<
    cute::Shape<int,int,int,int>,
    CollectiveMainloop,
    CollectiveEpilogue
>;
using Gemm = cutlass::gemm::device::GemmUniversalAdapter<GemmKernel>;

// Force the device kernel symbol into the cubin without needing a host main.
auto* _anchor = &cutlass::device_kernel<GemmKernel>;


// ===== COMPILED SASS (sm_100a) =====

	.target	sm_100a

	.elftype	@"ET_EXEC"


//--------------------- .note.nv.tkinfo           --------------------------
	.section	.note.nv.tkinfo,"",@"SHT_NOTE"
	.sectionflags	@"SHF_NOTE_NV_TKINFO"
	.tkinfo
        /*0018*/ 	.word	0x00000002
        /*0030*/ 	.string	""
        /*0030*/ 	.string	"ptxas"
        /*0030*/ 	.string	"Cuda compilation tools, release 13.0, V13.0.88"
        /*0030*/ 	.string	"Build cuda_13.0.r13.0/compiler.36424714_0"
        /*0030*/ 	.string	"-arch sm_100a -m 64 "



//--------------------- .note.nv.cuinfo           --------------------------
	.section	.note.nv.cuinfo,"",@"SHT_NOTE"
	.sectionflags	@"SHF_NOTE_NV_CUINFO"
        /*0018*/ 	.short	0x0002
        /*001a*/ 	.short	0x0064
        /*001c*/ 	.short	0x0082
	.zero		2


//--------------------- .nv.info                  --------------------------
	.section	.nv.info,"",@"SHT_CUDA_INFO"
	.align	4


	//----- nvinfo : EIATTR_REGCOUNT
	.align		4
        /*0000*/ 	.byte	0x04, 0x2f
        /*0002*/ 	.short	(.L_20 - .L_19)
	.align		4
.L_19:
        /*0004*/ 	.word	index@(_ZN7cutlass13device_kernelINS_4gemm6kernel13GemmUniversalIN4cute5tupleIJiiiiEEENS1_10collective13CollectiveMmaINS1_35MainloopSm100TmaUmmaWarpSpecializedILi20ELi2ELi4ENS5_IJNS4_1CILi2EEESB_NSA_ILi1EEEEEEEENS5_IJNSA_ILi64EEENSA_ILi256EEENSA_ILi32EEEEEENS_12float_e5m2_tENS5_IJlSC_lEEESJ_SK_NS4_8TiledMMAINS4_8MMA_AtomIJNS4_10MMA_TraitsINS4_19SM100_MMA_F8F6F4_SSEJSJ_SJ_fSF_SG_NS4_17integral_constantINS4_4UMMA5MajorELSR_0EEESS_NSP_INSQ_7ScaleInELST_0EEESU_EEEEEENS4_6LayoutINS5_IJSC_SC_SC_EEENS5_IJNSA_ILi0EEESZ_SZ_EEEEENS5_IJNS4_10UnderscoreES12_S12_EEEEENS4_23SM90_TMA_LOAD_MULTICASTENS4_14ComposedLayoutINS4_7SwizzleILi1ELi4ELi3EEENS4_18smem_ptr_flag_bitsILi8EEENSX_INS5_IJNSA_ILi8EEESH_EEENS5_IJSH_SC_EEEEEEEvNS4_8identityES15_S1F_vS1G_EENS_8epilogue10collective18CollectiveEpilogueINS1I_23Sm100TmaWarpSpecializedILi4ELi2ELi32ELb0ELb0EEEJSI_NS5_IJNSX_ISF_SC_EES1N_EEESJ_SK_SJ_SK_NS1I_6fusion15FusionCallbacksIS1M_NS1P_17LinearCombinationISJ_fSJ_fLNS_15FloatRoundStyleE2EEESI_S1O_JEEENS4_5SM1004TMEM4LOAD26SM100_TMEM_LOAD_16dp32b32xENS4_13SM90_TMA_LOADENS16_INS17_ILi2ELi4ELi3EEES1A_NSX_INS5_IJS1B_SF_EEENS5_IJSF_SC_EEEEEEENS4_39AutoVectorizingCopyWithAssumedAlignmentILi128EEENS4_14SM90_TMA_STOREES24_S26_S26_EEEvvEEEEvNT_6ParamsE)
        /*0008*/ 	.word	0x00000075


	//----- nvinfo : EIATTR_FRAME_SIZE
	.align		4
.L_20:
        /*000c*/ 	.byte	0x04, 0x11
        /*000e*/ 	.short	(.L_22 - .L_21)
	.align		4
.L_21:
        /*0010*/ 	.word	index@($__internal_2_$__cuda_sm10x_tcgen05_guardrail_trap_unallocated_columns_being_dealloced)
        /*0014*/ 	.word	0x00000000


	//----- nvinfo : EIATTR_FRAME_SIZE
	.align		4
.L_22:
        /*0018*/ 	.byte	0x04, 0x11
        /*001a*/ 	.short	(.L_24 - .L_23)
	.align		4
.L_23:
        /*001c*/ 	.word	index@($__internal_1_$__cuda_sm10x_tcgen05_guardrail_trap_phase_invalid_during_alloc)
        /*0020*/ 	.word	0x00000000


	//----- nvinfo : EIATTR_FRAME_SIZE
	.align		4
.L_24:
        /*0024*/ 	.byte	0x04, 0x11
        /*0026*/ 	.short	(.L_26 - .L_25)
	.align		4
.L_25:
        /*0028*/ 	.word	index@($__internal_0_$__cuda_sm10x_tcgen05_guardrail_trap_col_being_dealloced_not_returned_by_alloc)
        /*002c*/ 	.word	0x00000000


	//----- nvinfo : EIATTR_FRAME_SIZE
	.align		4
.L_26:
        /*0030*/ 	.byte	0x04, 0x11
        /*0032*/ 	.short	(.L_28 - .L_27)
	.align		4
.L_27:
        /*0034*/ 	.word	index@(_ZN7cutlass13device_kernelINS_4gemm6kernel13GemmUniversalIN4cute5tupleIJiiiiEEENS1_10collective13CollectiveMmaINS1_35MainloopSm100TmaUmmaWarpSpecializedILi20ELi2ELi4ENS5_IJNS4_1CILi2EEESB_NSA_ILi1EEEEEEEENS5_IJNSA_ILi64EEENSA_ILi256EEENSA_ILi32EEEEEENS_12float_e5m2_tENS5_IJlSC_lEEESJ_SK_NS4_8TiledMMAINS4_8MMA_AtomIJNS4_10MMA_TraitsINS4_19SM100_MMA_F8F6F4_SSEJSJ_SJ_fSF_SG_NS4_17integral_constantINS4_4UMMA5MajorELSR_0EEESS_NSP_INSQ_7ScaleInELST_0EEESU_EEEEEENS4_6LayoutINS5_IJSC_SC_SC_EEENS5_IJNSA_ILi0EEESZ_SZ_EEEEENS5_IJNS4_10UnderscoreES12_S12_EEEEENS4_23SM90_TMA_LOAD_MULTICASTENS4_14ComposedLayoutINS4_7SwizzleILi1ELi4ELi3EEENS4_18smem_ptr_flag_bitsILi8EEENSX_INS5_IJNSA_ILi8EEESH_EEENS5_IJSH_SC_EEEEEEEvNS4_8identityES15_S1F_vS1G_EENS_8epilogue10collective18CollectiveEpilogueINS1I_23Sm100TmaWarpSpecializedILi4ELi2ELi32ELb0ELb0EEEJSI_NS5_IJNSX_ISF_SC_EES1N_EEESJ_SK_SJ_SK_NS1I_6fusion15FusionCallbacksIS1M_NS1P_17LinearCombinationISJ_fSJ_fLNS_15FloatRoundStyleE2EEESI_S1O_JEEENS4_5SM1004TMEM4LOAD26SM100_TMEM_LOAD_16dp32b32xENS4_13SM90_TMA_LOADENS16_INS17_ILi2ELi4ELi3EEES1A_NSX_INS5_IJS1B_SF_EEENS5_IJSF_SC_EEEEEEENS4_39AutoVectorizingCopyWithAssumedAlignmentILi128EEENS4_14SM90_TMA_STOREES24_S26_S26_EEEvvEEEEvNT_6ParamsE)
        /*0038*/ 	.word	0x00000000


	//----- nvinfo : EIATTR_MIN_STACK_SIZE
	.align		4
.L_28:
        /*003c*/ 	.byte	0x04, 0x12
        /*003e*/ 	.short	(.L_30 - .L_29)
	.align		4
.L_29:
        /*0040*/ 	.word	index@(_ZN7cutlass13device_kernelINS_4gemm6kernel13GemmUniversalIN4cute5tupleIJiiiiEEENS1_10collective13CollectiveMmaINS1_35MainloopSm100TmaUmmaWarpSpecializedILi20ELi2ELi4ENS5_IJNS4_1CILi2EEESB_NSA_ILi1EEEEEEEENS5_IJNSA_ILi64EEENSA_ILi256EEENSA_ILi32EEEEEENS_12float_e5m2_tENS5_IJlSC_lEEESJ_SK_NS4_8TiledMMAINS4_8MMA_AtomIJNS4_10MMA_TraitsINS4_19SM100_MMA_F8F6F4_SSEJSJ_SJ_fSF_SG_NS4_17integral_constantINS4_4UMMA5MajorELSR_0EEESS_NSP_INSQ_7ScaleInELST_0EEESU_EEEEEENS4_6LayoutINS5_IJSC_SC_SC_EEENS5_IJNSA_ILi0EEESZ_SZ_EEEEENS5_IJNS4_10UnderscoreES12_S12_EEEEENS4_23SM90_TMA_LOAD_MULTICASTENS4_14ComposedLayoutINS4_7SwizzleILi1ELi4ELi3EEENS4_18smem_ptr_flag_bitsILi8EEENSX_INS5_IJNSA_ILi8EEESH_EEENS5_IJSH_SC_EEEEEEEvNS4_8identityES15_S1F_vS1G_EENS_8epilogue10collective18CollectiveEpilogueINS1I_23Sm100TmaWarpSpecializedILi4ELi2ELi32ELb0ELb0EEEJSI_NS5_IJNSX_ISF_SC_EES1N_EEESJ_SK_SJ_SK_NS1I_6fusion15FusionCallbacksIS1M_NS1P_17LinearCombinationISJ_fSJ_fLNS_15FloatRoundStyleE2EEESI_S1O_JEEENS4_5SM1004TMEM4LOAD26SM100_TMEM_LOAD_16dp32b32xENS4_13SM90_TMA_LOADENS16_INS17_ILi2ELi4ELi3EEES1A_NSX_INS5_IJS1B_SF_EEENS5_IJSF_SC_EEEEEEENS4_39AutoVectorizingCopyWithAssumedAlignmentILi128EEENS4_14SM90_TMA_STOREES24_S26_S26_EEEvvEEEEvNT_6ParamsE)
        /*0044*/ 	.word	0x00000000
.L_30:


//--------------------- .nv.compat                --------------------------
	.section	.nv.compat,"",@"SHT_CUDA_COMPAT_INFO"
	.align	4
        /*0000*/ 	.byte	0x02, 0x09, 0x01, 0x00, 0x02, 0x02, 0x02, 0x00, 0x02, 0x05, 0x05, 0x00, 0x03, 0x07, 0x01, 0x01
        /*0010*/ 	.byte	0x02, 0x03, 0x01, 0x00, 0x02, 0x06, 0x01, 0x00, 0x04, 0x0b, 0x08, 0x00, 0x09, 0x00, 0x00, 0x00
        /*0020*/ 	.byte	0x00, 0x00, 0x00, 0x00


//--------------------- .nv.info._ZN7cutlass13device_kernelINS_4gemm6kernel13GemmUniversalIN4cute5tupleIJiiiiEEENS1_10collective13CollectiveMmaINS1_35MainloopSm100TmaUmmaWarpSpecializedILi20ELi2ELi4ENS5_IJNS4_1CILi2EEESB_NSA_ILi1EEEEEEEENS5_IJNSA_ILi64EEENSA_ILi256EEENSA_ILi32EEEEEENS_12float_e5m2_tENS5_IJlSC_lEEESJ_SK_NS4_8TiledMMAINS4_8MMA_AtomIJNS4_10MMA_TraitsINS4_19SM100_MMA_F8F6F4_SSEJSJ_SJ_fSF_SG_NS4_17integral_constantINS4_4UMMA5MajorELSR_0EEESS_NSP_INSQ_7ScaleInELST_0EEESU_EEEEEENS4_6LayoutINS5_IJSC_SC_SC_EEENS5_IJNSA_ILi0EEESZ_SZ_EEEEENS5_IJNS4_10UnderscoreES12_S12_EEEEENS4_23SM90_TMA_LOAD_MULTICASTENS4_14ComposedLayoutINS4_7SwizzleILi1ELi4ELi3EEENS4_18smem_ptr_flag_bitsILi8EEENSX_INS5_IJNSA_ILi8EEESH_EEENS5_IJSH_SC_EEEEEEEvNS4_8identityES15_S1F_vS1G_EENS_8epilogue10collective18CollectiveEpilogueINS1I_23Sm100TmaWarpSpecializedILi4ELi2ELi32ELb0ELb0EEEJSI_NS5_IJNSX_ISF_SC_EES1N_EEESJ_SK_SJ_SK_NS1I_6fusion15FusionCallbacksIS1M_NS1P_17LinearCombinationISJ_fSJ_fLNS_15FloatRoundStyleE2EEESI_S1O_JEEENS4_5SM1004TMEM4LOAD26SM100_TMEM_LOAD_16dp32b32xENS4_13SM90_TMA_LOADENS16_INS17_ILi2ELi4ELi3EEES1A_NSX_INS5_IJS1B_SF_EEENS5_IJSF_SC_EEEEEEENS4_39AutoVectorizingCopyWithAssumedAlignmentILi128EEENS4_14SM90_TMA_STOREES24_S26_S26_EEEvvEEEEvNT_6ParamsE --------------------------
	.section	.nv.info._ZN7cutlass13device_kernelINS_4gemm6kernel13GemmUniversalIN4cute5tupleIJiiiiEEENS1_10collective13CollectiveMmaINS1_35MainloopSm100TmaUmmaWarpSpecializedILi20ELi2ELi4ENS5_IJNS4_1CILi2EEESB_NSA_ILi1EEEEEEEENS5_IJNSA_ILi64EEENSA_ILi256EEENSA_ILi32EEEEEENS_12float_e5m2_tENS5_IJlSC_lEEESJ_SK_NS4_8TiledMMAINS4_8MMA_AtomIJNS4_10MMA_TraitsINS4_19SM100_MMA_F8F6F4_SSEJSJ_SJ_fSF_SG_NS4_17integral_constantINS4_4UMMA5MajorELSR_0EEESS_NSP_INSQ_7ScaleInELST_0EEESU_EEEEEENS4_6LayoutINS5_IJSC_SC_SC_EEENS5_IJNSA_ILi0EEESZ_SZ_EEEEENS5_IJNS4_10UnderscoreES12_S12_EEEEENS4_23SM90_TMA_LOAD_MULTICASTENS4_14ComposedLayoutINS4_7SwizzleILi1ELi4ELi3EEENS4_18smem_ptr_flag_bitsILi8EEENSX_INS5_IJNSA_ILi8EEESH_EEENS5_IJSH_SC_EEEEEEEvNS4_8identityES15_S1F_vS1G_EENS_8epilogue10collective18CollectiveEpilogueINS1I_23Sm100TmaWarpSpecializedILi4ELi2ELi32ELb0ELb0EEEJSI_NS5_IJNSX_ISF_SC_EES1N_EEESJ_SK_SJ_SK_NS1I_6fusion15FusionCallbacksIS1M_NS1P_17LinearCombinationISJ_fSJ_fLNS_15FloatRoundStyleE2EEESI_S1O_JEEENS4_5SM1004TMEM4LOAD26SM100_TMEM_LOAD_16dp32b32xENS4_13SM90_TMA_LOADENS16_INS17_ILi2ELi4ELi3EEES1A_NSX_INS5_IJS1B_SF_EEENS5_IJSF_SC_EEEEEEENS4_39AutoVectorizingCopyWithAssumedAlignmentILi128EEENS4_14SM90_TMA_STOREES24_S26_S26_EEEvvEEEEvNT_6ParamsE,"",@"SHT_CUDA_INFO"
	.sectionflags	@""
	.align	4


	//----- nvinfo : EIATTR_CUDA_API_VERSION
	.align		4
        /*0000*/ 	.byte	0x04, 0x37
        /*0002*/ 	.short	(.L_32 - .L_31)
.L_31:
        /*0004*/ 	.word	0x00000082


	//----- nvinfo : EIATTR_KPARAM_INFO
	.align		4
.L_32:
        /*0008*/ 	.byte	0x04, 0x17
        /*000a*/ 	.short	(.L_34 - .L_33)
.L_33:
        /*000c*/ 	.word	0x00000000
        /*0010*/ 	.short	0x0000
        /*0012*/ 	.short	0x0000
        /*0014*/ 	.byte	0x00, 0xf0, 0x01, 0x20


	//----- nvinfo : EIATTR_AT_ENTRY_FRAGMENTS
	.align		4
.L_34:
        /*0018*/ 	.byte	0x04, 0x4f
        /*001a*/ 	.short	(.L_36 - .L_35)


	//   ....[0]....
.L_35:
        /*001c*/ 	.word	0x00000006


	//----- nvinfo : EIATTR_RESERVED_SMEM_USED
	.align		4
.L_36:
        /*0020*/ 	.byte	0x01, 0x41
	.zero		2


	//----- nvinfo : EIATTR_SPARSE_MMA_MASK
	.align		4
        /*0024*/ 	.byte	0x03, 0x50
        /*0026*/ 	.short	0x0000


	//----- nvinfo : EIATTR_TCGEN05_1CTA_USED
	.align		4
        /*0028*/ 	.byte	0x01, 0x51
	.zero		2


	//----- nvinfo : EIATTR_MAXREG_COUNT
	.align		4
        /*002c*/ 	.byte	0x03, 0x1b
        /*002e*/ 	.short	0x00ff


	//----- nvinfo : EIATTR_NUM_BARRIERS
	.align		4
        /*0030*/ 	.byte	0x02, 0x4c
        /*0032*/ 	.byte	0x07
	.zero		1


	//----- nvinfo : EIATTR_EXTERNS
	.align		4
        /*0034*/ 	.byte	0x04, 0x0f
        /*0036*/ 	.short	(.L_38 - .L_37)


	//   ....[0]....
	.align		4
.L_37:
        /*0038*/ 	.word	index@(__assertfail)


	//----- nvinfo : EIATTR_MERCURY_ISA_VERSION
	.align		4
.L_38:
        /*003c*/ 	.byte	0x03, 0x5f
        /*003e*/ 	.short	0x0101


	//----- nvinfo : EIATTR_INT_WARP_WIDE_INSTR_OFFSETS
	.align		4
        /*0040*/ 	.byte	0x04, 0x31
        /*0042*/ 	.short	(.L_40 - .L_39)


	//   ....[0]....
.L_39:
        /*0044*/ 	.word	0x00004840


	//   ....[1]....
        /*0048*/ 	.word	0x00004860


	//   ....[2]....
        /*004c*/ 	.word	0x00004890


	//   ....[3]....
        /*0050*/ 	.word	0x00005410


	//   ....[4]....
        /*0054*/ 	.word	0x00005480


	//   ....[5]....
        /*0058*/ 	.word	0x00005550


	//   ....[6]....
        /*005c*/ 	.word	0x000055d0


	//   ....[7]....
        /*0060*/ 	.word	0x000056c0


	//   ....[8]....
        /*0064*/ 	.word	0x00005740


	//   ....[9]....
        /*0068*/ 	.word	0x00005820


	//   ....[10]....
        /*006c*/ 	.word	0x000058d0


	//----- nvinfo : EIATTR_COOP_GROUP_MASK_REGIDS
	.align		4
.L_40:
        /*0070*/ 	.byte	0x04, 0x29
        /*0072*/ 	.short	(.L_42 - .L_41)


	//   ....[0]....
.L_41:
        /*0074*/ 	.word	0xffffffff


	//   ....[1]....
        /*0078*/ 	.word	0xffffffff


	//   ....[2]....
        /*007c*/ 	.word	0xffffffff


	//   ....[3]....
        /*0080*/ 	.word	0xffffffff


	//   ....[4]....
        /*0084*/ 	.word	0xffffffff


	//   ....[5]....
        /*0088*/ 	.word	0xffffffff


	//   ....[6]....
        /*008c*/ 	.word	0xffffffff


	//   ....[7]....
        /*0090*/ 	.word	0xffffffff


	//   ....[8]....
        /*0094*/ 	.word	0xffffffff


	//   ....[9]....
        /*0098*/ 	.word	0xffffffff


	//   ....[10]....
        /*009c*/ 	.word	0xffffffff


	//   ....[11]....
        /*00a0*/ 	.word	0xffffffff


	//   ....[12]....
        /*00a4*/ 	.word	0xffffffff


	//   ....[13]....
        /*00a8*/ 	.word	0xffffffff


	//----- nvinfo : EIATTR_COOP_GROUP_INSTR_OFFSETS
	.align		4
.L_42:
        /*00ac*/ 	.byte	0x04, 0x28
        /*00ae*/ 	.short	(.L_44 - .L_43)


	//   ....[0]....
.L_43:
        /*00b0*/ 	.word	0x00000080


	//   ....[1]....
        /*00b4*/ 	.word	0x000004f0


	//   ....[2]....
        /*00b8*/ 	.word	0x000008d0


	//   ....[3]....
        /*00bc*/ 	.word	0x00000a70


	//   ....[4]....
        /*00c0*/ 	.word	0x00000b70


	//   ....[5]....
        /*00c4*/ 	.word	0x00000ce0


	//   ....[6]....
        /*00c8*/ 	.word	0x00000e80


	//   ....[7]....
        /*00cc*/ 	.word	0x00001030


	//   ....[8]....
        /*00d0*/ 	.word	0x000023a0


	//   ....[9]....
        /*00d4*/ 	.word	0x00003b80


	//   ....[10]....
        /*00d8*/ 	.word	0x00003d90


	//   ....[11]....
        /*00dc*/ 	.word	0x00003dc0


	//   ....[12]....
        /*00e0*/ 	.word	0x00004720


	//   ....[13]....
        /*00e4*/ 	.word	0x00004950


	//----- nvinfo : EIATTR_VRC_CTA_INIT_COUNT
	.align		4
.L_44:
        /*00e8*/ 	.byte	0x02, 0x4a
        /*00ea*/ 	.byte	0x80
	.zero		1


	//----- nvinfo : EIATTR_SYSCALL_OFFSETS
	.align		4
        /*00ec*/ 	.byte	0x04, 0x46
        /*00ee*/ 	.short	(.L_46 - .L_45)


	//   ....[0]....
.L_45:
        /*00f0*/ 	.word	0x00006560


	//   ....[1]....
        /*00f4*/ 	.word	0x000066a0


	//   ....[2]....
        /*00f8*/ 	.word	0x00006ed0


	//   ....[3]....
        /*00fc*/ 	.word	0x00007c60


	//   ....[4]....
        /*0100*/ 	.word	0x000089b0


	//   ....[5]....
        /*0104*/ 	.word	0x00009730


	//----- nvinfo : EIATTR_MBARRIER_INSTR_OFFSETS
	.align		4
.L_46:
        /*0108*/ 	.byte	0x04, 0x39
        /*010a*/ 	.short	(.L_48 - .L_47)


	//   ....[0]....
.L_47:
        /*010c*/ 	.word	0x00000630
        /*0110*/ 	.word	0x000000ff
        /*0114*/ 	.word	0x00000000
        /*0118*/ 	.short	0x0100
        /*011a*/ 	.byte	0x04
	.zero		1


	//   ....[1]....
        /*011c*/ 	.word	0x00000640
        /*0120*/ 	.word	0x000000ff
        /*0124*/ 	.word	0x000000a0
        /*0128*/ 	.short	0x0100
        /*012a*/ 	.byte	0x04
	.zero		1


	//   ....[2]....
        /*012c*/ 	.word	0x00000650
        /*0130*/ 	.word	0x000000ff
        /*0134*/ 	.word	0x00000008
        /*0138*/ 	.short	0x0100
        /*013a*/ 	.byte	0x04
	.zero		1


	//   ....[3]....
        /*013c*/ 	.word	0x00000660
        /*0140*/ 	.word	0x000000ff
        /*0144*/ 	.word	0x000000a8
        /*0148*/ 	.short	0x0100
        /*014a*/ 	.byte	0x04
	.zero		1


	//   ....[4]....
        /*014c*/ 	.word	0x00000670
        /*0150*/ 	.word	0x000000ff
        /*0154*/ 	.word	0x00000010
        /*0158*/ 	.short	0x0100
        /*015a*/ 	.byte	0x04
	.zero		1


	//   ....[5]....
        /*015c*/ 	.word	0x00000680
        /*0160*/ 	.word	0x000000ff
        /*0164*/ 	.word	0x000000b0
        /*0168*/ 	.short	0x0100
        /*016a*/ 	.byte	0x04
	.zero		1


	//   ....[6]....
        /*016c*/ 	.word	0x00000690
        /*0170*/ 	.word	0x000000ff
        /*0174*/ 	.word	0x00000018
        /*0178*/ 	.short	0x0100
        /*017a*/ 	.byte	0x04
	.zero		1


	//   ....[7]....
        /*017c*/ 	.word	0x000006a0
        /*0180*/ 	.word	0x000000ff
        /*0184*/ 	.word	0x000000b8
        /*0188*/ 	.short	0x0100
        /*018a*/ 	.byte	0x04
	.zero		1


	//   ....[8]....
        /*018c*/ 	.word	0x000006b0
        /*0190*/ 	.word	0x000000ff
        /*0194*/ 	.word	0x00000020
        /*0198*/ 	.short	0x0100
        /*019a*/ 	.byte	0x04
	.zero		1


	//   ....[9]....
        /*019c*/ 	.word	0x000006c0
        /*01a0*/ 	.word	0x000000ff
        /*01a4*/ 	.word	0x000000c0
        /*01a8*/ 	.short	0x0100
        /*01aa*/ 	.byte	0x04
	.zero		1


	//   ....[10]....
        /*01ac*/ 	.word	0x000006d0
        /*01b0*/ 	.word	0x000000ff
        /*01b4*/ 	.word	0x00000028
        /*01b8*/ 	.short	0x0100
        /*01ba*/ 	.byte	0x04
	.zero		1


	//   ....[11]....
        /*01bc*/ 	.word	0x000006e0
        /*01c0*/ 	.word	0x000000ff
        /*01c4*/ 	.word	0x000000c8
        /*01c8*/ 	.short	0x0100
        /*01ca*/ 	.byte	0x04
	.zero		1


	//   ....[12]....
        /*01cc*/ 	.word	0x000006f0
        /*01d0*/ 	.word	0x000000ff
        /*01d4*/ 	.word	0x00000030
        /*01d8*/ 	.short	0x0100
        /*01da*/ 	.byte	0x04
	.zero		1


	//   ....[13]....
        /*01dc*/ 	.word	0x00000700
        /*01e0*/ 	.word	0x000000ff
        /*01e4*/ 	.word	0x000000d0
        /*01e8*/ 	.short	0x0100
        /*01ea*/ 	.byte	0x04
	.zero		1


	//   ....[14]....
        /*01ec*/ 	.word	0x00000710
        /*01f0*/ 	.word	0x000000ff
        /*01f4*/ 	.word	0x00000038
        /*01f8*/ 	.short	0x0100
        /*01fa*/ 	.byte	0x04
	.zero		1


	//   ....[15]....
        /*01fc*/ 	.word	0x00000720
        /*0200*/ 	.word	0x000000ff
        /*0204*/ 	.word	0x000000d8
        /*0208*/ 	.short	0x0100
        /*020a*/ 	.byte	0x04
	.zero		1


	//   ....[16]....
        /*020c*/ 	.word	0x00000730
        /*0210*/ 	.word	0x000000ff
        /*0214*/ 	.word	0x00000040
        /*0218*/ 	.short	0x0100
        /*021a*/ 	.byte	0x04
	.zero		1


	//   ....[17]....
        /*021c*/ 	.word	0x00000740
        /*0220*/ 	.word	0x000000ff
        /*0224*/ 	.word	0x000000e0
        /*0228*/ 	.short	0x0100
        /*022a*/ 	.byte	0x04
	.zero		1


	//   ....[18]....
        /*022c*/ 	.word	0x00000750
        /*0230*/ 	.word	0x000000ff
        /*0234*/ 	.word	0x00000048
        /*0238*/ 	.short	0x0100
        /*023a*/ 	.byte	0x04
	.zero		1


	//   ....[19]....
        /*023c*/ 	.word	0x00000760
        /*0240*/ 	.word	0x000000ff
        /*0244*/ 	.word	0x000000e8
        /*0248*/ 	.short	0x0100
        /*024a*/ 	.byte	0x04
	.zero		1


	//   ....[20]....
        /*024c*/ 	.word	0x00000770
        /*0250*/ 	.word	0x000000ff
        /*0254*/ 	.word	0x00000050
        /*0258*/ 	.short	0x0100
        /*025a*/ 	.byte	0x04
	.zero		1


	//   ....[21]....
        /*025c*/ 	.word	0x00000780
        /*0260*/ 	.word	0x000000ff
        /*0264*/ 	.word	0x000000f0
        /*0268*/ 	.short	0x0100
        /*026a*/ 	.byte	0x04
	.zero		1


	//   ....[22]....
        /*026c*/ 	.word	0x00000790
        /*0270*/ 	.word	0x000000ff
        /*0274*/ 	.word	0x00000058
        /*0278*/ 	.short	0x0100
        /*027a*/ 	.byte	0x04
	.zero		1


	//   ....[23]....
        /*027c*/ 	.word	0x000007a0
        /*0280*/ 	.word	0x000000ff
        /*0284*/ 	.word	0x000000f8
        /*0288*/ 	.short	0x0100
        /*028a*/ 	.byte	0x04
	.zero		1


	//   ....[24]....
        /*028c*/ 	.word	0x000007b0
        /*0290*/ 	.word	0x000000ff
        /*0294*/ 	.word	0x00000060
        /*0298*/ 	.short	0x0100
        /*029a*/ 	.byte	0x04
	.zero		1


	//   ....[25]....
        /*029c*/ 	.word	0x000007c0
        /*02a0*/ 	.word	0x000000ff
        /*02a4*/ 	.word	0x00000100
        /*02a8*/ 	.short	0x0100
        /*02aa*/ 	.byte	0x04
	.zero		1


	//   ....[26]....
        /*02ac*/ 	.word	0x000007d0
        /*02b0*/ 	.word	0x000000ff
        /*02b4*/ 	.word	0x00000068
        /*02b8*/ 	.short	0x0100
        /*02ba*/ 	.byte	0x04
	.zero		1


	//   ....[27]....
        /*02bc*/ 	.word	0x000007e0
        /*02c0*/ 	.word	0x000000ff
        /*02c4*/ 	.word	0x00000108
        /*02c8*/ 	.short	0x0100
        /*02ca*/ 	.byte	0x04
	.zero		1


	//   ....[28]....
        /*02cc*/ 	.word	0x000007f0
        /*02d0*/ 	.word	0x000000ff
        /*02d4*/ 	.word	0x00000070
        /*02d8*/ 	.short	0x0100
        /*02da*/ 	.byte	0x04
	.zero		1


	//   ....[29]....
        /*02dc*/ 	.word	0x00000800
        /*02e0*/ 	.word	0x000000ff
        /*02e4*/ 	.word	0x00000110
        /*02e8*/ 	.short	0x0100
        /*02ea*/ 	.byte	0x04
	.zero		1


	//   ....[30]....
        /*02ec*/ 	.word	0x00000810
        /*02f0*/ 	.word	0x000000ff
        /*02f4*/ 	.word	0x00000078
        /*02f8*/ 	.short	0x0100
        /*02fa*/ 	.byte	0x04
	.zero		1


	//   ....[31]....
        /*02fc*/ 	.word	0x00000820
        /*0300*/ 	.word	0x000000ff
        /*0304*/ 	.word	0x00000118
        /*0308*/ 	.short	0x0100
        /*030a*/ 	.byte	0x04
	.zero		1


	//   ....[32]....
        /*030c*/ 	.word	0x00000830
        /*0310*/ 	.word	0x000000ff
        /*0314*/ 	.word	0x00000080
        /*0318*/ 	.short	0x0100
        /*031a*/ 	.byte	0x04
	.zero		1


	//   ....[33]....
        /*031c*/ 	.word	0x00000840
        /*0320*/ 	.word	0x000000ff
        /*0324*/ 	.word	0x00000120
        /*0328*/ 	.short	0x0100
        /*032a*/ 	.byte	0x04
	.zero		1


	//   ....[34]....
        /*032c*/ 	.word	0x00000850
        /*0330*/ 	.word	0x000000ff
        /*0334*/ 	.word	0x00000088
        /*0338*/ 	.short	0x0100
        /*033a*/ 	.byte	0x04
	.zero		1


	//   ....[35]....
        /*033c*/ 	.word	0x00000860
        /*0340*/ 	.word	0x000000ff
        /*0344*/ 	.word	0x00000128
        /*0348*/ 	.short	0x0100
        /*034a*/ 	.byte	0x04
	.zero		1


	//   ....[36]....
        /*034c*/ 	.word	0x00000870
        /*0350*/ 	.word	0x000000ff
        /*0354*/ 	.word	0x00000090
        /*0358*/ 	.short	0x0100
        /*035a*/ 	.byte	0x04
	.zero		1


	//   ....[37]....
        /*035c*/ 	.word	0x00000880
        /*0360*/ 	.word	0x000000ff
        /*0364*/ 	.word	0x00000130
        /*0368*/ 	.short	0x0100
        /*036a*/ 	.byte	0x04
	.zero		1


	//   ....[38]....
        /*036c*/ 	.word	0x00000890
        /*0370*/ 	.word	0x000000ff
        /*0374*/ 	.word	0x00000098
        /*0378*/ 	.short	0x0100
        /*037a*/ 	.byte	0x04
	.zero		1


	//   ....[39]....
        /*037c*/ 	.word	0x000008a0
        /*0380*/ 	.word	0x000000ff
        /*0384*/ 	.word	0x00000138
        /*0388*/ 	.short	0x0100
        /*038a*/ 	.byte	0x04
	.zero		1


	//   ....[40]....
        /*038c*/ 	.word	0x000009e0
        /*0390*/ 	.word	0x000000ff
        /*0394*/ 	.word	0x00000140
        /*0398*/ 	.short	0x0100
        /*039a*/ 	.byte	0x04
	.zero		1


	//   ....[41]....
        /*039c*/ 	.word	0x000009f0
        /*03a0*/ 	.word	0x000000ff
        /*03a4*/ 	.word	0x00000160
        /*03a8*/ 	.short	0x0100
        /*03aa*/ 	.byte	0x04
	.zero		1


	//   ....[42]....
        /*03ac*/ 	.word	0x00000a00
        /*03b0*/ 	.word	0x000000ff
        /*03b4*/ 	.word	0x00000148
        /*03b8*/ 	.short	0x0100
        /*03ba*/ 	.byte	0x04
	.zero		1


	//   ....[43]....
        /*03bc*/ 	.word	0x00000a10
        /*03c0*/ 	.word	0x000000ff
        /*03c4*/ 	.word	0x00000168
        /*03c8*/ 	.short	0x0100
        /*03ca*/ 	.byte	0x04
	.zero		1


	//   ....[44]....
        /*03cc*/ 	.word	0x00000a20
        /*03d0*/ 	.word	0x000000ff
        /*03d4*/ 	.word	0x00000150
        /*03d8*/ 	.short	0x0100
        /*03da*/ 	.byte	0x04
	.zero		1


	//   ....[45]....
        /*03dc*/ 	.word	0x00000a30
        /*03e0*/ 	.word	0x000000ff
        /*03e4*/ 	.word	0x00000170
        /*03e8*/ 	.short	0x0100
        /*03ea*/ 	.byte	0x04
	.zero		1


	//   ....[46]....
        /*03ec*/ 	.word	0x00000a40
        /*03f0*/ 	.word	0x000000ff
        /*03f4*/ 	.word	0x00000158
        /*03f8*/ 	.short	0x0100
        /*03fa*/ 	.byte	0x04
	.zero		1


	//   ....[47]....
        /*03fc*/ 	.word	0x00000a50
        /*0400*/ 	.word	0x000000ff
        /*0404*/ 	.word	0x00000178
        /*0408*/ 	.short	0x0100
        /*040a*/ 	.byte	0x04
	.zero		1


	//   ....[48]....
        /*040c*/ 	.word	0x00000b40
        /*0410*/ 	.word	0x000000ff
        /*0414*/ 	.word	0x00000180
        /*0418*/ 	.short	0x0100
        /*041a*/ 	.byte	0x06
	.zero		1


	//   ....[49]....
        /*041c*/ 	.word	0x00000b50
        /*0420*/ 	.word	0x000000ff
        /*0424*/ 	.word	0x00000188
        /*0428*/ 	.short	0x0100
        /*042a*/ 	.byte	0x06
	.zero		1


	//   ....[50]....
        /*042c*/ 	.word	0x00000c90
        /*0430*/ 	.word	0x000000ff
        /*0434*/ 	.word	0x00000190
        /*0438*/ 	.short	0x0100
        /*043a*/ 	.byte	0x06
	.zero		1


	//   ....[51]....
        /*043c*/ 	.word	0x00000ca0
        /*0440*/ 	.word	0x000000ff
        /*0444*/ 	.word	0x000001a0
        /*0448*/ 	.short	0x0100
        /*044a*/ 	.byte	0x06
	.zero		1


	//   ....[52]....
        /*044c*/ 	.word	0x00000cb0
        /*0450*/ 	.word	0x000000ff
        /*0454*/ 	.word	0x00000198
        /*0458*/ 	.short	0x0100
        /*045a*/ 	.byte	0x06
	.zero		1


	//   ....[53]....
        /*045c*/ 	.word	0x00000cc0
        /*0460*/ 	.word	0x000000ff
        /*0464*/ 	.word	0x000001a8
        /*0468*/ 	.short	0x0100
        /*046a*/ 	.byte	0x06
	.zero		1


	//   ....[54]....
        /*046c*/ 	.word	0x00000df0
        /*0470*/ 	.word	0x000000ff
        /*0474*/ 	.word	0x000001b0
        /*0478*/ 	.short	0x0100
        /*047a*/ 	.byte	0x04
	.zero		1


	//   ....[55]....
        /*047c*/ 	.word	0x00000e00
        /*0480*/ 	.word	0x000000ff
        /*0484*/ 	.word	0x000001d0
        /*0488*/ 	.short	0x0100
        /*048a*/ 	.byte	0x04
	.zero		1


	//   ....[56]....
        /*048c*/ 	.word	0x00000e10
        /*0490*/ 	.word	0x000000ff
        /*0494*/ 	.word	0x000001b8
        /*0498*/ 	.short	0x0100
        /*049a*/ 	.byte	0x04
	.zero		1


	//   ....[57]....
        /*049c*/ 	.word	0x00000e20
        /*04a0*/ 	.word	0x000000ff
        /*04a4*/ 	.word	0x000001d8
        /*04a8*/ 	.short	0x0100
        /*04aa*/ 	.byte	0x04
	.zero		1


	//   ....[58]....
        /*04ac*/ 	.word	0x00000e30
        /*04b0*/ 	.word	0x000000ff
        /*04b4*/ 	.word	0x000001c0
        /*04b8*/ 	.short	0x0100
        /*04ba*/ 	.byte	0x04
	.zero		1


	//   ....[59]....
        /*04bc*/ 	.word	0x00000e40
        /*04c0*/ 	.word	0x000000ff
        /*04c4*/ 	.word	0x000001e0
        /*04c8*/ 	.short	0x0100
        /*04ca*/ 	.byte	0x04
	.zero		1


	//   ....[60]....
        /*04cc*/ 	.word	0x00000e50
        /*04d0*/ 	.word	0x000000ff
        /*04d4*/ 	.word	0x000001c8
        /*04d8*/ 	.short	0x0100
        /*04da*/ 	.byte	0x04
	.zero		1


	//   ....[61]....
        /*04dc*/ 	.word	0x00000e60
        /*04e0*/ 	.word	0x000000ff
        /*04e4*/ 	.word	0x000001e8
        /*04e8*/ 	.short	0x0100
        /*04ea*/ 	.byte	0x04
	.zero		1


	//   ....[62]....
        /*04ec*/ 	.word	0x00000f50
        /*04f0*/ 	.word	0x000000ff
        /*04f4*/ 	.word	0x000001f0
        /*04f8*/ 	.short	0x0100
        /*04fa*/ 	.byte	0x04
	.zero		1


	//   ....[63]....
        /*04fc*/ 	.word	0x00000f60
        /*0500*/ 	.word	0x000000ff
        /*0504*/ 	.word	0x00000200
        /*0508*/ 	.short	0x0100
        /*050a*/ 	.byte	0x04
	.zero		1


	//   ....[64]....
        /*050c*/ 	.word	0x00000f70
        /*0510*/ 	.word	0x000000ff
        /*0514*/ 	.word	0x000001f8
        /*0518*/ 	.short	0x0100
        /*051a*/ 	.byte	0x04
	.zero		1


	//   ....[65]....
        /*051c*/ 	.word	0x00000f80
        /*0520*/ 	.word	0x000000ff
        /*0524*/ 	.word	0x00000208
        /*0528*/ 	.short	0x0100
        /*052a*/ 	.byte	0x04
	.zero		1


	//   ....[66]....
        /*052c*/ 	.word	0x00001c30
        /*0530*/ 	.word	0x00000000
        /*0534*/ 	.word	0x00000200
        /*0538*/ 	.short	0x010a
        /*053a*/ 	.byte	0xff
	.zero		1


	//   ....[67]....
        /*053c*/ 	.word	0x00001c50
        /*0540*/ 	.word	0x00000000
        /*0544*/ 	.word	0x000001f0
        /*0548*/ 	.short	0x0101
        /*054a*/ 	.byte	0xff
	.zero		1


	//   ....[68]....
        /*054c*/ 	.word	0x00001d10
        /*0550*/ 	.word	0x000000ff
        /*0554*/ 	.word	0x000000a0
        /*0558*/ 	.short	0x010a
        /*055a*/ 	.byte	0x04
	.zero		1


	//   ....[69]....
        /*055c*/ 	.word	0x00001da0
        /*0560*/ 	.word	0x000000ff
        /*0564*/ 	.word	0x000000a0
        /*0568*/ 	.short	0x010a
        /*056a*/ 	.byte	0x21
	.zero		1


	//   ....[70]....
        /*056c*/ 	.word	0x00001f30
        /*0570*/ 	.word	0x000000ff
        /*0574*/ 	.word	0x000000a0
        /*0578*/ 	.short	0x010a
        /*057a*/ 	.byte	0x05
	.zero		1


	//   ....[71]....
        /*057c*/ 	.word	0x00002060
        /*0580*/ 	.word	0x000000ff
        /*0584*/ 	.word	0x00000188
        /*0588*/ 	.short	0x0101
        /*058a*/ 	.byte	0x15
	.zero		1


	//   ....[72]....
        /*058c*/ 	.word	0x00002080
        /*0590*/ 	.word	0x000000ff
        /*0594*/ 	.word	0x000000a0
        /*0598*/ 	.short	0x010a
        /*059a*/ 	.byte	0x04
	.zero		1


	//   ....[73]....
        /*059c*/ 	.word	0x00002100
        /*05a0*/ 	.word	0x000000ff
        /*05a4*/ 	.word	0x000000a0
        /*05a8*/ 	.short	0x010a
        /*05aa*/ 	.byte	0x11
	.zero		1


	//   ....[74]....
        /*05ac*/ 	.word	0x00002290
        /*05b0*/ 	.word	0x000000ff
        /*05b4*/ 	.word	0x000000a0
        /*05b8*/ 	.short	0x010a
        /*05ba*/ 	.byte	0x05
	.zero		1


	//   ....[75]....
        /*05bc*/ 	.word	0x000023d0
        /*05c0*/ 	.word	0x00000003
        /*05c4*/ 	.word	0x00000190
        /*05c8*/ 	.short	0x010a
        /*05ca*/ 	.byte	0xff
	.zero		1


	//   ....[76]....
        /*05cc*/ 	.word	0x00002520
        /*05d0*/ 	.word	0x00000000
        /*05d4*/ 	.word	0x00000000
        /*05d8*/ 	.short	0x0101
        /*05da*/ 	.byte	0xff
	.zero		1


	//   ....[77]....
        /*05dc*/ 	.word	0x00002ad0
        /*05e0*/ 	.word	0x000000ff
        /*05e4*/ 	.word	0x00000000
        /*05e8*/ 	.short	0x010a
        /*05ea*/ 	.byte	0x04
	.zero		1


	//   ....[78]....
        /*05ec*/ 	.word	0x00002b60
        /*05f0*/ 	.word	0x000000ff
        /*05f4*/ 	.word	0x00000000
        /*05f8*/ 	.short	0x010a
        /*05fa*/ 	.byte	0x05
	.zero		1


	//   ....[79]....
        /*05fc*/ 	.word	0x00002bf0
        /*0600*/ 	.word	0x000000ff
        /*0604*/ 	.word	0x00000000
        /*0608*/ 	.short	0x010a
        /*060a*/ 	.byte	0x05
	.zero		1


	//   ....[80]....
        /*060c*/ 	.word	0x00002c80
        /*0610*/ 	.word	0x000000ff
        /*0614*/ 	.word	0x00000000
        /*0618*/ 	.short	0x010a
        /*061a*/ 	.byte	0x05
	.zero		1


	//   ....[81]....
        /*061c*/ 	.word	0x00002d10
        /*0620*/ 	.word	0x000000ff
        /*0624*/ 	.word	0x00000000
        /*0628*/ 	.short	0x010a
        /*062a*/ 	.byte	0x05
	.zero		1


	//   ....[82]....
        /*062c*/ 	.word	0x00002da0
        /*0630*/ 	.word	0x000000ff
        /*0634*/ 	.word	0x00000000
        /*0638*/ 	.short	0x010a
        /*063a*/ 	.byte	0x05
	.zero		1


	//   ....[83]....
        /*063c*/ 	.word	0x00002e30
        /*0640*/ 	.word	0x000000ff
        /*0644*/ 	.word	0x00000000
        /*0648*/ 	.short	0x010a
        /*064a*/ 	.byte	0x05
	.zero		1


	//   ....[84]....
        /*064c*/ 	.word	0x00002ec0
        /*0650*/ 	.word	0x000000ff
        /*0654*/ 	.word	0x00000000
        /*0658*/ 	.short	0x010a
        /*065a*/ 	.byte	0x05
	.zero		1


	//   ....[85]....
        /*065c*/ 	.word	0x00002f50
        /*0660*/ 	.word	0x000000ff
        /*0664*/ 	.word	0x00000000
        /*0668*/ 	.short	0x010a
        /*066a*/ 	.byte	0x05
	.zero		1


	//   ....[86]....
        /*066c*/ 	.word	0x00002fe0
        /*0670*/ 	.word	0x000000ff
        /*0674*/ 	.word	0x00000000
        /*0678*/ 	.short	0x010a
        /*067a*/ 	.byte	0x05
	.zero		1


	//   ....[87]....
        /*067c*/ 	.word	0x00003070
        /*0680*/ 	.word	0x000000ff
        /*0684*/ 	.word	0x00000000
        /*0688*/ 	.short	0x010a
        /*068a*/ 	.byte	0x05
	.zero		1


	//   ....[88]....
        /*068c*/ 	.word	0x00003100
        /*0690*/ 	.word	0x000000ff
        /*0694*/ 	.word	0x00000000
        /*0698*/ 	.short	0x010a
        /*069a*/ 	.byte	0x05
	.zero		1


	//   ....[89]....
        /*069c*/ 	.word	0x00003190
        /*06a0*/ 	.word	0x000000ff
        /*06a4*/ 	.word	0x00000000
        /*06a8*/ 	.short	0x010a
        /*06aa*/ 	.byte	0x05
	.zero		1


	//   ....[90]....
        /*06ac*/ 	.word	0x00003220
        /*06b0*/ 	.word	0x000000ff
        /*06b4*/ 	.word	0x00000000
        /*06b8*/ 	.short	0x010a
        /*06ba*/ 	.byte	0x05
	.zero		1


	//   ....[91]....
        /*06bc*/ 	.word	0x000032b0
        /*06c0*/ 	.word	0x000000ff
        /*06c4*/ 	.word	0x00000000
        /*06c8*/ 	.short	0x010a
        /*06ca*/ 	.byte	0x05
	.zero		1


	//   ....[92]....
        /*06cc*/ 	.word	0x00003340
        /*06d0*/ 	.word	0x000000ff
        /*06d4*/ 	.word	0x00000000
        /*06d8*/ 	.short	0x010a
        /*06da*/ 	.byte	0x05
	.zero		1


	//   ....[93]....
        /*06dc*/ 	.word	0x000033d0
        /*06e0*/ 	.word	0x000000ff
        /*06e4*/ 	.word	0x00000000
        /*06e8*/ 	.short	0x010a
        /*06ea*/ 	.byte	0x05
	.zero		1


	//   ....[94]....
        /*06ec*/ 	.word	0x00003460
        /*06f0*/ 	.word	0x000000ff
        /*06f4*/ 	.word	0x00000000
        /*06f8*/ 	.short	0x010a
        /*06fa*/ 	.byte	0x05
	.zero		1


	//   ....[95]....
        /*06fc*/ 	.word	0x000034f0
        /*0700*/ 	.word	0x000000ff
        /*0704*/ 	.word	0x00000000
        /*0708*/ 	.short	0x010a
        /*070a*/ 	.byte	0x05
	.zero		1


	//   ....[96]....
        /*070c*/ 	.word	0x00003590
        /*0710*/ 	.word	0x00000000
        /*0714*/ 	.word	0x00000000
        /*0718*/ 	.short	0x010a
        /*071a*/ 	.byte	0xff
	.zero		1


	//   ....[97]....
        /*071c*/ 	.word	0x000036d0
        /*0720*/ 	.word	0x00000002
        /*0724*/ 	.word	0x000001f0
        /*0728*/ 	.short	0x010a
        /*072a*/ 	.byte	0xff
	.zero		1


	//   ....[98]....
        /*072c*/ 	.word	0x00003730
        /*0730*/ 	.word	0x00000004
        /*0734*/ 	.word	0x00000000
        /*0738*/ 	.short	0x0101
        /*073a*/ 	.byte	0xff
	.zero		1


	//   ....[99]....
        /*073c*/ 	.word	0x00003750
        /*0740*/ 	.word	0x000000ff
        /*0744*/ 	.word	0x000001a0
        /*0748*/ 	.short	0x010a
        /*074a*/ 	.byte	0x04
	.zero		1


	//   ....[100]....
        /*074c*/ 	.word	0x00003870
        /*0750*/ 	.word	0x00000002
        /*0754*/ 	.word	0x00000190
        /*0758*/ 	.short	0x010a
        /*075a*/ 	.byte	0xff
	.zero		1


	//   ....[101]....
        /*075c*/ 	.word	0x00003980
        /*0760*/ 	.word	0x00000002
        /*0764*/ 	.word	0x00000000
        /*0768*/ 	.short	0x0101
        /*076a*/ 	.byte	0xff
	.zero		1


	//   ....[102]....
        /*076c*/ 	.word	0x00003a10
        /*0770*/ 	.word	0x000000ff
        /*0774*/ 	.word	0x000001a0
        /*0778*/ 	.short	0x0106
        /*077a*/ 	.byte	0x04
	.zero		1


	//   ....[103]....
        /*077c*/ 	.word	0x00003a30
        /*0780*/ 	.word	0x000000ff
        /*0784*/ 	.word	0x000001a0
        /*0788*/ 	.short	0x010a
        /*078a*/ 	.byte	0x04
	.zero		1


	//   ....[104]....
        /*078c*/ 	.word	0x00003ac0
        /*0790*/ 	.word	0x000000ff
        /*0794*/ 	.word	0x000001a0
        /*0798*/ 	.short	0x0106
        /*079a*/ 	.byte	0x07
	.zero		1


	//   ....[105]....
        /*079c*/ 	.word	0x00003b00
        /*07a0*/ 	.word	0x00000000
        /*07a4*/ 	.word	0x000001a0
        /*07a8*/ 	.short	0x010a
        /*07aa*/ 	.byte	0xff
	.zero		1


	//   ....[106]....
        /*07ac*/ 	.word	0x00004000
        /*07b0*/ 	.word	0x00000000
        /*07b4*/ 	.word	0x00000190
        /*07b8*/ 	.short	0x010a
        /*07ba*/ 	.byte	0xff
	.zero		1


	//   ....[107]....
        /*07bc*/ 	.word	0x00004100
        /*07c0*/ 	.word	0x00000003
        /*07c4*/ 	.word	0x00000000
        /*07c8*/ 	.short	0x0101
        /*07ca*/ 	.byte	0xff
	.zero		1


	//   ....[108]....
        /*07cc*/ 	.word	0x00004110
        /*07d0*/ 	.word	0x000000ff
        /*07d4*/ 	.word	0x00000000
        /*07d8*/ 	.short	0x010a
        /*07da*/ 	.byte	0x04
	.zero		1


	//   ....[109]....
        /*07dc*/ 	.word	0x00004130
        /*07e0*/ 	.word	0x000000ff
        /*07e4*/ 	.word	0x000001d0
        /*07e8*/ 	.short	0x010a
        /*07ea*/ 	.byte	0x13
	.zero		1


	//   ....[110]....
        /*07ec*/ 	.word	0x00004270
        /*07f0*/ 	.word	0x000000ff
        /*07f4*/ 	.word	0x00000000
        /*07f8*/ 	.short	0x010a
        /*07fa*/ 	.byte	0x06
	.zero		1


	//   ....[111]....
        /*07fc*/ 	.word	0x00004370
        /*0800*/ 	.word	0x000000ff
        /*0804*/ 	.word	0x00000000
        /*0808*/ 	.short	0x010a
        /*080a*/ 	.byte	0x04
	.zero		1


	//   ....[112]....
        /*080c*/ 	.word	0x00004550
        /*0810*/ 	.word	0x000000ff
        /*0814*/ 	.word	0x00000000
        /*0818*/ 	.short	0x010a
        /*081a*/ 	.byte	0x04
	.zero		1


	//   ....[113]....
        /*081c*/ 	.word	0x000045e0
        /*0820*/ 	.word	0x000000ff
        /*0824*/ 	.word	0x00000000
        /*0828*/ 	.short	0x010a
        /*082a*/ 	.byte	0x05
	.zero		1


	//   ....[114]....
        /*082c*/ 	.word	0x00004670
        /*0830*/ 	.word	0x000000ff
        /*0834*/ 	.word	0x00000000
        /*0838*/ 	.short	0x010a
        /*083a*/ 	.byte	0x05
	.zero		1


	//   ....[115]....
        /*083c*/ 	.word	0x00004700
        /*0840*/ 	.word	0x000000ff
        /*0844*/ 	.word	0x00000000
        /*0848*/ 	.short	0x010a
        /*084a*/ 	.byte	0x04
	.zero		1


	//   ....[116]....
        /*084c*/ 	.word	0x00004c10
        /*0850*/ 	.word	0x0000000c
        /*0854*/ 	.word	0x00000190
        /*0858*/ 	.short	0x010a
        /*085a*/ 	.byte	0xff
	.zero		1


	//   ....[117]....
        /*085c*/ 	.word	0x00004d80
        /*0860*/ 	.word	0x00000000
        /*0864*/ 	.word	0x00000000
        /*0868*/ 	.short	0x0101
        /*086a*/ 	.byte	0xff
	.zero		1


	//   ....[118]....
        /*086c*/ 	.word	0x00005210
        /*0870*/ 	.word	0x000000ff
        /*0874*/ 	.word	0x00000188
        /*0878*/ 	.short	0x010a
        /*087a*/ 	.byte	0x15
	.zero		1


	//   ....[119]....
        /*087c*/ 	.word	0x00005390
        /*0880*/ 	.word	0x000000ff
        /*0884*/ 	.word	0x00000160
        /*0888*/ 	.short	0x010a
        /*088a*/ 	.byte	0x15
	.zero		1


	//   ....[120]....
        /*088c*/ 	.word	0x00005500
        /*0890*/ 	.word	0x000000ff
        /*0894*/ 	.word	0x00000140
        /*0898*/ 	.short	0x010b
        /*089a*/ 	.byte	0x15
	.zero		1


	//   ....[121]....
        /*089c*/ 	.word	0x00005510
        /*08a0*/ 	.word	0x000000ff
        /*08a4*/ 	.word	0x00000000
        /*08a8*/ 	.short	0x0101
        /*08aa*/ 	.byte	0x28
	.zero		1


	//   ....[122]....
        /*08ac*/ 	.word	0x00005520
        /*08b0*/ 	.word	0x000000ff
        /*08b4*/ 	.word	0x00000168
        /*08b8*/ 	.short	0x010a
        /*08ba*/ 	.byte	0x15
	.zero		1


	//   ....[123]....
        /*08bc*/ 	.word	0x00005670
        /*08c0*/ 	.word	0x000000ff
        /*08c4*/ 	.word	0x00000148
        /*08c8*/ 	.short	0x010b
        /*08ca*/ 	.byte	0x15
	.zero		1


	//   ....[124]....
        /*08cc*/ 	.word	0x00005680
        /*08d0*/ 	.word	0x000000ff
        /*08d4*/ 	.word	0x00000000
        /*08d8*/ 	.short	0x0101
        /*08da*/ 	.byte	0x27
	.zero		1


	//   ....[125]....
        /*08dc*/ 	.word	0x00005690
        /*08e0*/ 	.word	0x000000ff
        /*08e4*/ 	.word	0x00000170
        /*08e8*/ 	.short	0x010a
        /*08ea*/ 	.byte	0x15
	.zero		1


	//   ....[126]....
        /*08ec*/ 	.word	0x000057d0
        /*08f0*/ 	.word	0x000000ff
        /*08f4*/ 	.word	0x00000150
        /*08f8*/ 	.short	0x010b
        /*08fa*/ 	.byte	0x15
	.zero		1


	//   ....[127]....
        /*08fc*/ 	.word	0x000057e0
        /*0900*/ 	.word	0x000000ff
        /*0904*/ 	.word	0x00000000
        /*0908*/ 	.short	0x0101
        /*090a*/ 	.byte	0x26
	.zero		1


	//   ....[128]....
        /*090c*/ 	.word	0x000057f0
        /*0910*/ 	.word	0x000000ff
        /*0914*/ 	.word	0x00000178
        /*0918*/ 	.short	0x010a
        /*091a*/ 	.byte	0x15
	.zero		1


	//   ....[129]....
        /*091c*/ 	.word	0x000059e0
        /*0920*/ 	.word	0x000000ff
        /*0924*/ 	.word	0x00000158
        /*0928*/ 	.short	0x010b
        /*092a*/ 	.byte	0x15
	.zero		1


	//   ....[130]....
        /*092c*/ 	.word	0x000059f0
        /*0930*/ 	.word	0x000000ff
        /*0934*/ 	.word	0x00000000
        /*0938*/ 	.short	0x0101
        /*093a*/ 	.byte	0x25
	.zero		1


	//   ....[131]....
        /*093c*/ 	.word	0x00005a20
        /*0940*/ 	.word	0x000000ff
        /*0944*/ 	.word	0x00000160
        /*0948*/ 	.short	0x010a
        /*094a*/ 	.byte	0x15
	.zero		1


	//   ....[132]....
        /*094c*/ 	.word	0x00005a40
        /*0950*/ 	.word	0x000000ff
        /*0954*/ 	.word	0x00000168
        /*0958*/ 	.short	0x010a
        /*095a*/ 	.byte	0x15
	.zero		1


	//   ....[133]....
        /*095c*/ 	.word	0x00005a60
        /*0960*/ 	.word	0x000000ff
        /*0964*/ 	.word	0x00000170
        /*0968*/ 	.short	0x010a
        /*096a*/ 	.byte	0x15
	.zero		1


	//   ....[134]....
        /*096c*/ 	.word	0x00005aa0
        /*0970*/ 	.word	0x00000000
        /*0974*/ 	.word	0x00000178
        /*0978*/ 	.short	0x010a
        /*097a*/ 	.byte	0xff
	.zero		1


	//   ....[135]....
        /*097c*/ 	.word	0x00005df0
        /*0980*/ 	.word	0x00000003
        /*0984*/ 	.word	0x00000190
        /*0988*/ 	.short	0x010a
        /*098a*/ 	.byte	0xff
	.zero		1


	//   ....[136]....
        /*098c*/ 	.word	0x00005f70
        /*0990*/ 	.word	0x00000000
        /*0994*/ 	.word	0x00000000
        /*0998*/ 	.short	0x0101
        /*099a*/ 	.byte	0xff
	.zero		1


	//   ....[137]....
        /*099c*/ 	.word	0x00006ac0
        /*09a0*/ 	.word	0x00000002
        /*09a4*/ 	.word	0x00000140
        /*09a8*/ 	.short	0x010a
        /*09aa*/ 	.byte	0xff
	.zero		1


	//   ....[138]....
        /*09ac*/ 	.word	0x00006b30
        /*09b0*/ 	.word	0x00000047
        /*09b4*/ 	.word	0x000001b0
        /*09b8*/ 	.short	0x010a
        /*09ba*/ 	.byte	0xff
	.zero		1


	//   ....[139]....
        /*09bc*/ 	.word	0x00006c20
        /*09c0*/ 	.word	0x00000002
        /*09c4*/ 	.word	0x00000140
        /*09c8*/ 	.short	0x010a
        /*09ca*/ 	.byte	0xff
	.zero		1


	//   ....[140]....
        /*09cc*/ 	.word	0x00006d30
        /*09d0*/ 	.word	0x00000000
        /*09d4*/ 	.word	0x00000000
        /*09d8*/ 	.short	0x0101
        /*09da*/ 	.byte	0xff
	.zero		1


	//   ....[141]....
        /*09dc*/ 	.word	0x00006db0
        /*09e0*/ 	.word	0x00000047
        /*09e4*/ 	.word	0x000001b0
        /*09e8*/ 	.short	0x010a
        /*09ea*/ 	.byte	0xff
	.zero		1


	//   ....[142]....
        /*09ec*/ 	.word	0x00007900
        /*09f0*/ 	.word	0x00000070
        /*09f4*/ 	.word	0x00000140
        /*09f8*/ 	.short	0x010a
        /*09fa*/ 	.byte	0xff
	.zero		1


	//   ....[143]....
        /*09fc*/ 	.word	0x000079d0
        /*0a00*/ 	.word	0x00000070
        /*0a04*/ 	.word	0x00000140
        /*0a08*/ 	.short	0x010a
        /*0a0a*/ 	.byte	0xff
	.zero		1


	//   ....[144]....
        /*0a0c*/ 	.word	0x00007ae0
        /*0a10*/ 	.word	0x00000000
        /*0a14*/ 	.word	0x00000000
        /*0a18*/ 	.short	0x0101
        /*0a1a*/ 	.byte	0xff
	.zero		1


	//   ....[145]....
        /*0a1c*/ 	.word	0x00008650
        /*0a20*/ 	.word	0x00000070
        /*0a24*/ 	.word	0x00000140
        /*0a28*/ 	.short	0x010a
        /*0a2a*/ 	.byte	0xff
	.zero		1


	//   ....[146]....
        /*0a2c*/ 	.word	0x00008720
        /*0a30*/ 	.word	0x00000070
        /*0a34*/ 	.word	0x00000140
        /*0a38*/ 	.short	0x010a
        /*0a3a*/ 	.byte	0xff
	.zero		1


	//   ....[147]....
        /*0a3c*/ 	.word	0x00008830
        /*0a40*/ 	.word	0x00000000
        /*0a44*/ 	.word	0x00000000
        /*0a48*/ 	.short	0x0101
        /*0a4a*/ 	.byte	0xff
	.zero		1


	//   ....[148]....
        /*0a4c*/ 	.word	0x000093d0
        /*0a50*/ 	.word	0x00000066
        /*0a54*/ 	.word	0x00000140
        /*0a58*/ 	.short	0x010a
        /*0a5a*/ 	.byte	0xff
	.zero		1


	//   ....[149]....
        /*0a5c*/ 	.word	0x000094a0
        /*0a60*/ 	.word	0x00000066
        /*0a64*/ 	.word	0x00000140
        /*0a68*/ 	.short	0x010a
        /*0a6a*/ 	.byte	0xff
	.zero		1


	//   ....[150]....
        /*0a6c*/ 	.word	0x000095b0
        /*0a70*/ 	.word	0x00000000
        /*0a74*/ 	.word	0x00000000
        /*0a78*/ 	.short	0x0101
        /*0a7a*/ 	.byte	0xff
	.zero		1


	//   ....[151]....
        /*0a7c*/ 	.word	0x00009a40
        /*0a80*/ 	.word	0x000000ff
        /*0a84*/ 	.word	0x00000000
        /*0a88*/ 	.short	0x0101
        /*0a8a*/ 	.byte	0x04
	.zero		1


	//   ....[152]....
        /*0a8c*/ 	.word	0x0000a250
        /*0a90*/ 	.word	0x00000000
        /*0a94*/ 	.word	0x00000200
        /*0a98*/ 	.short	0x010a
        /*0a9a*/ 	.byte	0xff
	.zero		1


	//   ....[153]....
        /*0a9c*/ 	.word	0x0000a2b0
        /*0aa0*/ 	.word	0x00000000
        /*0aa4*/ 	.word	0x000000a0
        /*0aa8*/ 	.short	0x010a
        /*0aaa*/ 	.byte	0xff
	.zero		1


	//   ....[154]....
        /*0aac*/ 	.word	0x0000a310
        /*0ab0*/ 	.word	0x00000000
        /*0ab4*/ 	.word	0x000000a0
        /*0ab8*/ 	.short	0x010a
        /*0aba*/ 	.byte	0xff
	.zero		1


	//   ....[155]....
        /*0abc*/ 	.word	0x0000a360
        /*0ac0*/ 	.word	0x00000003
        /*0ac4*/ 	.word	0x00000190
        /*0ac8*/ 	.short	0x010a
        /*0aca*/ 	.byte	0xff
	.zero		1


	//   ....[156]....
        /*0acc*/ 	.word	0x0000a3c0
        /*0ad0*/ 	.word	0x00000000
        /*0ad4*/ 	.word	0x00000000
        /*0ad8*/ 	.short	0x010a
        /*0ada*/ 	.byte	0xff
	.zero		1


	//   ....[157]....
        /*0adc*/ 	.word	0x0000a420
        /*0ae0*/ 	.word	0x00000000
        /*0ae4*/ 	.word	0x00000000
        /*0ae8*/ 	.short	0x010a
        /*0aea*/ 	.byte	0xff
	.zero		1


	//   ....[158]....
        /*0aec*/ 	.word	0x0000a480
        /*0af0*/ 	.word	0x00000000
        /*0af4*/ 	.word	0x00000000
        /*0af8*/ 	.short	0x010a
        /*0afa*/ 	.byte	0xff
	.zero		1


	//   ....[159]....
        /*0afc*/ 	.word	0x0000a4e0
        /*0b00*/ 	.word	0x00000000
        /*0b04*/ 	.word	0x00000000
        /*0b08*/ 	.short	0x010a
        /*0b0a*/ 	.byte	0xff
	.zero		1


	//   ....[160]....
        /*0b0c*/ 	.word	0x0000a540
        /*0b10*/ 	.word	0x00000000
        /*0b14*/ 	.word	0x00000000
        /*0b18*/ 	.short	0x010a
        /*0b1a*/ 	.byte	0xff
	.zero		1


	//   ....[161]....
        /*0b1c*/ 	.word	0x0000a5a0
        /*0b20*/ 	.word	0x00000000
        /*0b24*/ 	.word	0x00000000
        /*0b28*/ 	.short	0x010a
        /*0b2a*/ 	.byte	0xff
	.zero		1


	//   ....[162]....
        /*0b2c*/ 	.word	0x0000a600
        /*0b30*/ 	.word	0x00000000
        /*0b34*/ 	.word	0x00000000
        /*0b38*/ 	.short	0x010a
        /*0b3a*/ 	.byte	0xff
	.zero		1


	//   ....[163]....
        /*0b3c*/ 	.word	0x0000a660
        /*0b40*/ 	.word	0x00000000
        /*0b44*/ 	.word	0x00000000
        /*0b48*/ 	.short	0x010a
        /*0b4a*/ 	.byte	0xff
	.zero		1


	//   ....[164]....
        /*0b4c*/ 	.word	0x0000a6c0
        /*0b50*/ 	.word	0x00000000
        /*0b54*/ 	.word	0x00000000
        /*0b58*/ 	.short	0x010a
        /*0b5a*/ 	.byte	0xff
	.zero		1


	//   ....[165]....
        /*0b5c*/ 	.word	0x0000a720
        /*0b60*/ 	.word	0x00000000
        /*0b64*/ 	.word	0x00000000
        /*0b68*/ 	.short	0x010a
        /*0b6a*/ 	.byte	0xff
	.zero		1


	//   ....[166]....
        /*0b6c*/ 	.word	0x0000a780
        /*0b70*/ 	.word	0x00000000
        /*0b74*/ 	.word	0x00000000
        /*0b78*/ 	.short	0x010a
        /*0b7a*/ 	.byte	0xff
	.zero		1


	//   ....[167]....
        /*0b7c*/ 	.word	0x0000a7e0
        /*0b80*/ 	.word	0x00000000
        /*0b84*/ 	.word	0x00000000
        /*0b88*/ 	.short	0x010a
        /*0b8a*/ 	.byte	0xff
	.zero		1


	//   ....[168]....
        /*0b8c*/ 	.word	0x0000a840
        /*0b90*/ 	.word	0x00000000
        /*0b94*/ 	.word	0x00000000
        /*0b98*/ 	.short	0x010a
        /*0b9a*/ 	.byte	0xff
	.zero		1


	//   ....[169]....
        /*0b9c*/ 	.word	0x0000a8a0
        /*0ba0*/ 	.word	0x00000000
        /*0ba4*/ 	.word	0x00000000
        /*0ba8*/ 	.short	0x010a
        /*0baa*/ 	.byte	0xff
	.zero		1


	//   ....[170]....
        /*0bac*/ 	.word	0x0000a900
        /*0bb0*/ 	.word	0x00000000
        /*0bb4*/ 	.word	0x00000000
        /*0bb8*/ 	.short	0x010a
        /*0bba*/ 	.byte	0xff
	.zero		1


	//   ....[171]....
        /*0bbc*/ 	.word	0x0000a960
        /*0bc0*/ 	.word	0x00000000
        /*0bc4*/ 	.word	0x00000000
        /*0bc8*/ 	.short	0x010a
        /*0bca*/ 	.byte	0xff
	.zero		1


	//   ....[172]....
        /*0bcc*/ 	.word	0x0000a9c0
        /*0bd0*/ 	.word	0x00000000
        /*0bd4*/ 	.word	0x00000000
        /*0bd8*/ 	.short	0x010a
        /*0bda*/ 	.byte	0xff
	.zero		1


	//   ....[173]....
        /*0bdc*/ 	.word	0x0000aa20
        /*0be0*/ 	.word	0x00000000
        /*0be4*/ 	.word	0x00000000
        /*0be8*/ 	.short	0x010a
        /*0bea*/ 	.byte	0xff
	.zero		1


	//   ....[174]....
        /*0bec*/ 	.word	0x0000aa80
        /*0bf0*/ 	.word	0x00000000
        /*0bf4*/ 	.word	0x00000000
        /*0bf8*/ 	.short	0x010a
        /*0bfa*/ 	.byte	0xff
	.zero		1


	//   ....[175]....
        /*0bfc*/ 	.word	0x0000aad0
        /*0c00*/ 	.word	0x00000002
        /*0c04*/ 	.word	0x000001f0
        /*0c08*/ 	.short	0x010a
        /*0c0a*/ 	.byte	0xff
	.zero		1


	//   ....[176]....
        /*0c0c*/ 	.word	0x0000ab30
        /*0c10*/ 	.word	0x00000002
        /*0c14*/ 	.word	0x000001a0
        /*0c18*/ 	.short	0x010a
        /*0c1a*/ 	.byte	0xff
	.zero		1


	//   ....[177]....
        /*0c1c*/ 	.word	0x0000ab80
        /*0c20*/ 	.word	0x00000002
        /*0c24*/ 	.word	0x00000190
        /*0c28*/ 	.short	0x010a
        /*0c2a*/ 	.byte	0xff
	.zero		1


	//   ....[178]....
        /*0c2c*/ 	.word	0x0000abe0
        /*0c30*/ 	.word	0x00000000
        /*0c34*/ 	.word	0x000001a0
        /*0c38*/ 	.short	0x010a
        /*0c3a*/ 	.byte	0xff
	.zero		1


	//   ....[179]....
        /*0c3c*/ 	.word	0x0000ac30
        /*0c40*/ 	.word	0x00000000
        /*0c44*/ 	.word	0x00000190
        /*0c48*/ 	.short	0x010a
        /*0c4a*/ 	.byte	0xff
	.zero		1


	//   ....[180]....
        /*0c4c*/ 	.word	0x0000ac90
        /*0c50*/ 	.word	0x00000003
        /*0c54*/ 	.word	0x000001d0
        /*0c58*/ 	.short	0x010a
        /*0c5a*/ 	.byte	0xff
	.zero		1


	//   ....[181]....
        /*0c5c*/ 	.word	0x0000acf0
        /*0c60*/ 	.word	0x00000000
        /*0c64*/ 	.word	0x00000000
        /*0c68*/ 	.short	0x010a
        /*0c6a*/ 	.byte	0xff
	.zero		1


	//   ....[182]....
        /*0c6c*/ 	.word	0x0000ad50
        /*0c70*/ 	.word	0x00000000
        /*0c74*/ 	.word	0x00000000
        /*0c78*/ 	.short	0x010a
        /*0c7a*/ 	.byte	0xff
	.zero		1


	//   ....[183]....
        /*0c7c*/ 	.word	0x0000adb0
        /*0c80*/ 	.word	0x00000000
        /*0c84*/ 	.word	0x00000000
        /*0c88*/ 	.short	0x010a
        /*0c8a*/ 	.byte	0xff
	.zero		1


	//   ....[184]....
        /*0c8c*/ 	.word	0x0000ae10
        /*0c90*/ 	.word	0x00000000
        /*0c94*/ 	.word	0x00000000
        /*0c98*/ 	.short	0x010a
        /*0c9a*/ 	.byte	0xff
	.zero		1


	//   ....[185]....
        /*0c9c*/ 	.word	0x0000ae70
        /*0ca0*/ 	.word	0x00000000
        /*0ca4*/ 	.word	0x00000000
        /*0ca8*/ 	.short	0x010a
        /*0caa*/ 	.byte	0xff
	.zero		1


	//   ....[186]....
        /*0cac*/ 	.word	0x0000aec0
        /*0cb0*/ 	.word	0x0000000c
        /*0cb4*/ 	.word	0x00000190
        /*0cb8*/ 	.short	0x010a
        /*0cba*/ 	.byte	0xff
	.zero		1


	//   ....[187]....
        /*0cbc*/ 	.word	0x0000af20
        /*0cc0*/ 	.word	0x00000000
        /*0cc4*/ 	.word	0x00000188
        /*0cc8*/ 	.short	0x010a
        /*0cca*/ 	.byte	0xff
	.zero		1


	//   ....[188]....
        /*0ccc*/ 	.word	0x0000af80
        /*0cd0*/ 	.word	0x00000000
        /*0cd4*/ 	.word	0x00000160
        /*0cd8*/ 	.short	0x010a
        /*0cda*/ 	.byte	0xff
	.zero		1


	//   ....[189]....
        /*0cdc*/ 	.word	0x0000afe0
        /*0ce0*/ 	.word	0x00000000
        /*0ce4*/ 	.word	0x00000168
        /*0ce8*/ 	.short	0x010a
        /*0cea*/ 	.byte	0xff
	.zero		1


	//   ....[190]....
        /*0cec*/ 	.word	0x0000b040
        /*0cf0*/ 	.word	0x00000000
        /*0cf4*/ 	.word	0x00000170
        /*0cf8*/ 	.short	0x010a
        /*0cfa*/ 	.byte	0xff
	.zero		1


	//   ....[191]....
        /*0cfc*/ 	.word	0x0000b0a0
        /*0d00*/ 	.word	0x00000000
        /*0d04*/ 	.word	0x00000178
        /*0d08*/ 	.short	0x010a
        /*0d0a*/ 	.byte	0xff
	.zero		1


	//   ....[192]....
        /*0d0c*/ 	.word	0x0000b100
        /*0d10*/ 	.word	0x00000000
        /*0d14*/ 	.word	0x00000160
        /*0d18*/ 	.short	0x010a
        /*0d1a*/ 	.byte	0xff
	.zero		1


	//   ....[193]....
        /*0d1c*/ 	.word	0x0000b160
        /*0d20*/ 	.word	0x00000000
        /*0d24*/ 	.word	0x00000168
        /*0d28*/ 	.short	0x010a
        /*0d2a*/ 	.byte	0xff
	.zero		1


	//   ....[194]....
        /*0d2c*/ 	.word	0x0000b1c0
        /*0d30*/ 	.word	0x00000000
        /*0d34*/ 	.word	0x00000170
        /*0d38*/ 	.short	0x010a
        /*0d3a*/ 	.byte	0xff
	.zero		1


	//   ....[195]....
        /*0d3c*/ 	.word	0x0000b210
        /*0d40*/ 	.word	0x00000003
        /*0d44*/ 	.word	0x00000190
        /*0d48*/ 	.short	0x010a
        /*0d4a*/ 	.byte	0xff
	.zero		1


	//   ....[196]....
        /*0d4c*/ 	.word	0x0000b260
        /*0d50*/ 	.word	0x00000002
        /*0d54*/ 	.word	0x00000140
        /*0d58*/ 	.short	0x010a
        /*0d5a*/ 	.byte	0xff
	.zero		1


	//   ....[197]....
        /*0d5c*/ 	.word	0x0000b2b0
        /*0d60*/ 	.word	0x00000047
        /*0d64*/ 	.word	0x000001b0
        /*0d68*/ 	.short	0x010a
        /*0d6a*/ 	.byte	0xff
	.zero		1


	//   ....[198]....
        /*0d6c*/ 	.word	0x0000b300
        /*0d70*/ 	.word	0x00000070
        /*0d74*/ 	.word	0x00000140
        /*0d78*/ 	.short	0x010a
        /*0d7a*/ 	.byte	0xff
	.zero		1


	//   ....[199]....
        /*0d7c*/ 	.word	0x0000b350
        /*0d80*/ 	.word	0x00000070
        /*0d84*/ 	.word	0x00000140
        /*0d88*/ 	.short	0x010a
        /*0d8a*/ 	.byte	0xff
	.zero		1


	//   ....[200]....
        /*0d8c*/ 	.word	0x0000b3a0
        /*0d90*/ 	.word	0x00000066
        /*0d94*/ 	.word	0x00000140
        /*0d98*/ 	.short	0x010a
        /*0d9a*/ 	.byte	0xff
	.zero		1


	//----- nvinfo : EIATTR_NUM_MBARRIERS
	.align		4
.L_48:
        /*0d9c*/ 	.byte	0x03, 0x38
        /*0d9e*/ 	.short	0x0042


	//----- nvinfo : EIATTR_EXIT_INSTR_OFFSETS
	.align		4
        /*0da0*/ 	.byte	0x04, 0x1c
        /*0da2*/ 	.short	(.L_50 - .L_49)


	//   ....[0]....
.L_49:
        /*0da4*/ 	.word	0x000035c0


	//   ....[1]....
        /*0da8*/ 	.word	0x00003ad0


	//   ....[2]....
        /*0dac*/ 	.word	0x00003b30


	//   ....[3]....
        /*0db0*/ 	.word	0x00004960


	//   ....[4]....
        /*0db4*/ 	.word	0x00005ad0


	//   ....[5]....
        /*0db8*/ 	.word	0x00005b10


	//   ....[6]....
        /*0dbc*/ 	.word	0x0000a240


	//----- nvinfo : EIATTR_MAX_THREADS
	.align		4
.L_50:
        /*0dc0*/ 	.byte	0x04, 0x05
        /*0dc2*/ 	.short	(.L_52 - .L_51)
.L_51:
        /*0dc4*/ 	.word	0x00000100
        /*0dc8*/ 	.word	0x00000001
        /*0dcc*/ 	.word	0x00000001


	//----- nvinfo : EIATTR_CRS_STACK_SIZE
	.align		4
.L_52:
        /*0dd0*/ 	.byte	0x04, 0x1e
        /*0dd2*/ 	.short	(.L_54 - .L_53)
.L_53:
        /*0dd4*/ 	.word	0x00000000


	//----- nvinfo : EIATTR_CBANK_PARAM_SIZE
	.align		4
.L_54:
        /*0dd8*/ 	.byte	0x03, 0x19
        /*0dda*/ 	.short	0x0800


	//----- nvinfo : EIATTR_PARAM_CBANK
	.align		4
        /*0ddc*/ 	.byte	0x04, 0x0a
        /*0dde*/ 	.short	(.L_56 - .L_55)
	.align		4
.L_55:
        /*0de0*/ 	.word	index@(.nv.constant0._ZN7cutlass13device_kernelINS_4gemm6kernel13GemmUniversalIN4cute5tupleIJiiiiEEENS1_10collective13CollectiveMmaINS1_35MainloopSm100TmaUmmaWarpSpecializedILi20ELi2ELi4ENS5_IJNS4_1CILi2EEESB_NSA_ILi1EEEEEEEENS5_IJNSA_ILi64EEENSA_ILi256EEENSA_ILi32EEEEEENS_12float_e5m2_tENS5_IJlSC_lEEESJ_SK_NS4_8TiledMMAINS4_8MMA_AtomIJNS4_10MMA_TraitsINS4_19SM100_MMA_F8F6F4_SSEJSJ_SJ_fSF_SG_NS4_17integral_constantINS4_4UMMA5MajorELSR_0EEESS_NSP_INSQ_7ScaleInELST_0EEESU_EEEEEENS4_6LayoutINS5_IJSC_SC_SC_EEENS5_IJNSA_ILi0EEESZ_SZ_EEEEENS5_IJNS4_10UnderscoreES12_S12_EEEEENS4_23SM90_TMA_LOAD_MULTICASTENS4_14ComposedLayoutINS4_7SwizzleILi1ELi4ELi3EEENS4_18smem_ptr_flag_bitsILi8EEENSX_INS5_IJNSA_ILi8EEESH_EEENS5_IJSH_SC_EEEEEEEvNS4_8identityES15_S1F_vS1G_EENS_8epilogue10collective18CollectiveEpilogueINS1I_23Sm100TmaWarpSpecializedILi4ELi2ELi32ELb0ELb0EEEJSI_NS5_IJNSX_ISF_SC_EES1N_EEESJ_SK_SJ_SK_NS1I_6fusion15FusionCallbacksIS1M_NS1P_17LinearCombinationISJ_fSJ_fLNS_15FloatRoundStyleE2EEESI_S1O_JEEENS4_5SM1004TMEM4LOAD26SM100_TMEM_LOAD_16dp32b32xENS4_13SM90_TMA_LOADENS16_INS17_ILi2ELi4ELi3EEES1A_NSX_INS5_IJS1B_SF_EEENS5_IJSF_SC_EEEEEEENS4_39AutoVectorizingCopyWithAssumedAlignmentILi128EEENS4_14SM90_TMA_STOREES24_S26_S26_EEEvvEEEEvNT_6ParamsE)
        /*0de4*/ 	.short	0x0380
        /*0de6*/ 	.short	0x0800


	//----- nvinfo : EIATTR_SW_WAR
	.align		4
.L_56:
        /*0de8*/ 	.byte	0x04, 0x36
        /*0dea*/ 	.short	(.L_58 - .L_57)
.L_57:
        /*0dec*/ 	.word	0x00000008
.L_58:


//--------------------- .nv.callgraph             --------------------------
	.section	.nv.callgraph,"",@"SHT_CUDA_CALLGRAPH"
	.align	4
	.sectionentsize	8
	.align		4
        /*0000*/ 	.word	0x00000000
	.align		4
        /*0004*/ 	.word	0xffffffff
	.align		4
        /*0008*/ 	.word	index@(_ZN7cutlass13device_kernelINS_4gemm6kernel13GemmUniversalIN4cute5tupleIJiiiiEEENS1_10collective13CollectiveMmaINS1_35MainloopSm100TmaUmmaWarpSpecializedILi20ELi2ELi4ENS5_IJNS4_1CILi2EEESB_NSA_ILi1EEEEEEEENS5_IJNSA_ILi64EEENSA_ILi256EEENSA_ILi32EEEEEENS_12float_e5m2_tENS5_IJlSC_lEEESJ_SK_NS4_8TiledMMAINS4_8MMA_AtomIJNS4_10MMA_TraitsINS4_19SM100_MMA_F8F6F4_SSEJSJ_SJ_fSF_SG_NS4_17integral_constantINS4_4UMMA5MajorELSR_0EEESS_NSP_INSQ_7ScaleInELST_0EEESU_EEEEEENS4_6LayoutINS5_IJSC_SC_SC_EEENS5_IJNSA_ILi0EEESZ_SZ_EEEEENS5_IJNS4_10UnderscoreES12_S12_EEEEENS4_23SM90_TMA_LOAD_MULTICASTENS4_14ComposedLayoutINS4_7SwizzleILi1ELi4ELi3EEENS4_18smem_ptr_flag_bitsILi8EEENSX_INS5_IJNSA_ILi8EEESH_EEENS5_IJSH_SC_EEEEEEEvNS4_8identityES15_S1F_vS1G_EENS_8epilogue10collective18CollectiveEpilogueINS1I_23Sm100TmaWarpSpecializedILi4ELi2ELi32ELb0ELb0EEEJSI_NS5_IJNSX_ISF_SC_EES1N_EEESJ_SK_SJ_SK_NS1I_6fusion15FusionCallbacksIS1M_NS1P_17LinearCombinationISJ_fSJ_fLNS_15FloatRoundStyleE2EEESI_S1O_JEEENS4_5SM1004TMEM4LOAD26SM100_TMEM_LOAD_16dp32b32xENS4_13SM90_TMA_LOADENS16_INS17_ILi2ELi4ELi3EEES1A_NSX_INS5_IJS1B_SF_EEENS5_IJSF_SC_EEEEEEENS4_39AutoVectorizingCopyWithAssumedAlignmentILi128EEENS4_14SM90_TMA_STOREES24_S26_S26_EEEvvEEEEvNT_6ParamsE)
	.align		4
        /*000c*/ 	.word	index@(__assertfail)
	.align		4
        /*0010*/ 	.word	0x00000000
	.align		4
        /*0014*/ 	.word	0xfffffffe
	.align		4
        /*0018*/ 	.word	0x00000000
	.align		4
        /*001c*/ 	.word	0xfffffffd
	.align		4
        /*0020*/ 	.word	0x00000000
	.align		4
        /*0024*/ 	.word	0xfffffffc


//--------------------- .nv.constant4             --------------------------
	.section	.nv.constant4,"a",@progbits
	.align	8
	.align		8
.nv.constant4:
        /*0000*/ 	.dword	__assertfail
	.align		8
        /*0008*/ 	.dword	__unnamed_1
	.align		8
        /*0010*/ 	.dword	__unnamed_2
	.align		8
        /*0018*/ 	.dword	__unnamed_3
	.align		8
        /*0020*/ 	.dword	_ZN40_INTERNAL_a4430bc2_4_k_cu_f98d0006_326674cuda3std3__45__cpo5beginE
	.align		8
        /*0028*/ 	.dword	_ZN40_INTERNAL_a4430bc2_4_k_cu_f98d0006_326674cuda3std3__45__cpo3endE
	.align		8
        /*0030*/ 	.dword	_ZN40_INTERNAL_a4430bc2_4_k_cu_f98d0006_326674cuda3std3__45__cpo6cbeginE
	.align		8
        /*0038*/ 	.dword	_ZN40_INTERNAL_a4430bc2_4_k_cu_f98d0006_326674cuda3std3__45__cpo4cendE
	.align		8
        /*0040*/ 	.dword	_ZN40_INTERNAL_a4430bc2_4_k_cu_f98d0006_326674cuda3std3__442_GLOBAL__N__a4430bc2_4_k_cu_f98d0006_326676ignoreE
	.align		8
        /*0048*/ 	.dword	_ZN40_INTERNAL_a4430bc2_4_k_cu_f98d0006_326674cuda3std3__419piecewise_constructE
	.align		8
        /*0050*/ 	.dword	_ZN40_INTERNAL_a4430bc2_4_k_cu_f98d0006_326674cuda3std3__48in_placeE
	.align		8
        /*0058*/ 	.dword	_ZN40_INTERNAL_a4430bc2_4_k_cu_f98d0006_326674cuda3std6ranges3__45__cpo4swapE
	.align		8
        /*0060*/ 	.dword	_ZN40_INTERNAL_a4430bc2_4_k_cu_f98d0006_326674cuda3std6ranges3__45__cpo9iter_moveE
	.align		8
        /*0068*/ 	.dword	_ZN40_INTERNAL_a4430bc2_4_k_cu_f98d0006_326674cute7productE
	.align		8
        /*0070*/ 	.dword	_ZN40_INTERNAL_a4430bc2_4_k_cu_f98d0006_326674cute1_E
	.align		8
        /*0078*/ 	.dword	$str$25
	.align		8
        /*0080*/ 	.dword	$str$26
	.align		8
        /*0088*/ 	.dword	$str$27
	.align		8
        /*0090*/ 	.dword	$str$28


//--------------------- .text._ZN7cutlass13device_kernelINS_4gemm6kernel13GemmUniversalIN4cute5tupleIJiiiiEEENS1_10collective13CollectiveMmaINS1_35MainloopSm100TmaUmmaWarpSpecializedILi20ELi2ELi4ENS5_IJNS4_1CILi2EEESB_NSA_ILi1EEEEEEEENS5_IJNSA_ILi64EEENSA_ILi256EEENSA_ILi32EEEEEENS_12float_e5m2_tENS5_IJlSC_lEEESJ_SK_NS4_8TiledMMAINS4_8MMA_AtomIJNS4_10MMA_TraitsINS4_19SM100_MMA_F8F6F4_SSEJSJ_SJ_fSF_SG_NS4_17integral_constantINS4_4UMMA5MajorELSR_0EEESS_NSP_INSQ_7ScaleInELST_0EEESU_EEEEEENS4_6LayoutINS5_IJSC_SC_SC_EEENS5_IJNSA_ILi0EEESZ_SZ_EEEEENS5_IJNS4_10UnderscoreES12_S12_EEEEENS4_23SM90_TMA_LOAD_MULTICASTENS4_14ComposedLayoutINS4_7SwizzleILi1ELi4ELi3EEENS4_18smem_ptr_flag_bitsILi8EEENSX_INS5_IJNSA_ILi8EEESH_EEENS5_IJSH_SC_EEEEEEEvNS4_8identityES15_S1F_vS1G_EENS_8epilogue10collective18CollectiveEpilogueINS1I_23Sm100TmaWarpSpecializedILi4ELi2ELi32ELb0ELb0EEEJSI_NS5_IJNSX_ISF_SC_EES1N_EEESJ_SK_SJ_SK_NS1I_6fusion15FusionCallbacksIS1M_NS1P_17LinearCombinationISJ_fSJ_fLNS_15FloatRoundStyleE2EEESI_S1O_JEEENS4_5SM1004TMEM4LOAD26SM100_TMEM_LOAD_16dp32b32xENS4_13SM90_TMA_LOADENS16_INS17_ILi2ELi4ELi3EEES1A_NSX_INS5_IJS1B_SF_EEENS5_IJSF_SC_EEEEEEENS4_39AutoVectorizingCopyWithAssumedAlignmentILi128EEENS4_14SM90_TMA_STOREES24_S26_S26_EEEvvEEEEvNT_6ParamsE --------------------------
	.section	.text._ZN7cutlass13device_kernelINS_4gemm6kernel13GemmUniversalIN4cute5tupleIJiiiiEEENS1_10collective13CollectiveMmaINS1_35MainloopSm100TmaUmmaWarpSpecializedILi20ELi2ELi4ENS5_IJNS4_1CILi2EEESB_NSA_ILi1EEEEEEEENS5_IJNSA_ILi64EEENSA_ILi256EEENSA_ILi32EEEEEENS_12float_e5m2_tENS5_IJlSC_lEEESJ_SK_NS4_8TiledMMAINS4_8MMA_AtomIJNS4_10MMA_TraitsINS4_19SM100_MMA_F8F6F4_SSEJSJ_SJ_fSF_SG_NS4_17integral_constantINS4_4UMMA5MajorELSR_0EEESS_NSP_INSQ_7ScaleInELST_0EEESU_EEEEEENS4_6LayoutINS5_IJSC_SC_SC_EEENS5_IJNSA_ILi0EEESZ_SZ_EEEEENS5_IJNS4_10UnderscoreES12_S12_EEEEENS4_23SM90_TMA_LOAD_MULTICASTENS4_14ComposedLayoutINS4_7SwizzleILi1ELi4ELi3EEENS4_18smem_ptr_flag_bitsILi8EEENSX_INS5_IJNSA_ILi8EEESH_EEENS5_IJSH_SC_EEEEEEEvNS4_8identityES15_S1F_vS1G_EENS_8epilogue10collective18CollectiveEpilogueINS1I_23Sm100TmaWarpSpecializedILi4ELi2ELi32ELb0ELb0EEEJSI_NS5_IJNSX_ISF_SC_EES1N_EEESJ_SK_SJ_SK_NS1I_6fusion15FusionCallbacksIS1M_NS1P_17LinearCombinationISJ_fSJ_fLNS_15FloatRoundStyleE2EEESI_S1O_JEEENS4_5SM1004TMEM4LOAD26SM100_TMEM_LOAD_16dp32b32xENS4_13SM90_TMA_LOADENS16_INS17_ILi2ELi4ELi3EEES1A_NSX_INS5_IJS1B_SF_EEENS5_IJSF_SC_EEEEEEENS4_39AutoVectorizingCopyWithAssumedAlignmentILi128EEENS4_14SM90_TMA_STOREES24_S26_S26_EEEvvEEEEvNT_6ParamsE,"ax",@progbits
	.align	128
.text._ZN7cutlass13device_kernelINS_4gemm6kernel13GemmUniversalIN4cute5tupleIJiiiiEEENS1_10collective13CollectiveMmaINS1_35MainloopSm100TmaUmmaWarpSpecializedILi20ELi2ELi4ENS5_IJNS4_1CILi2EEESB_NSA_ILi1EEEEEEEENS5_IJNSA_ILi64EEENSA_ILi256EEENSA_ILi32EEEEEENS_12float_e5m2_tENS5_IJlSC_lEEESJ_SK_NS4_8TiledMMAINS4_8MMA_AtomIJNS4_10MMA_TraitsINS4_19SM100_MMA_F8F6F4_SSEJSJ_SJ_fSF_SG_NS4_17integral_constantINS4_4UMMA5MajorELSR_0EEESS_NSP_INSQ_7ScaleInELST_0EEESU_EEEEEENS4_6LayoutINS5_IJSC_SC_SC_EEENS5_IJNSA_ILi0EEESZ_SZ_EEEEENS5_IJNS4_10UnderscoreES12_S12_EEEEENS4_23SM90_TMA_LOAD_MULTICASTENS4_14ComposedLayoutINS4_7SwizzleILi1ELi4ELi3EEENS4_18smem_ptr_flag_bitsILi8EEENSX_INS5_IJNSA_ILi8EEESH_EEENS5_IJSH_SC_EEEEEEEvNS4_8identityES15_S1F_vS1G_EENS_8epilogue10collective18CollectiveEpilogueINS1I_23Sm100TmaWarpSpecializedILi4ELi2ELi32ELb0ELb0EEEJSI_NS5_IJNSX_ISF_SC_EES1N_EEESJ_SK_SJ_SK_NS1I_6fusion15FusionCallbacksIS1M_NS1P_17LinearCombinationISJ_fSJ_fLNS_15FloatRoundStyleE2EEESI_S1O_JEEENS4_5SM1004TMEM4LOAD26SM100_TMEM_LOAD_16dp32b32xENS4_13SM90_TMA_LOADENS16_INS17_ILi2ELi4ELi3EEES1A_NSX_INS5_IJS1B_SF_EEENS5_IJSF_SC_EEEEEEENS4_39AutoVectorizingCopyWithAssumedAlignmentILi128EEENS4_14SM90_TMA_STOREES24_S26_S26_EEEvvEEEEvNT_6ParamsE:
        .type           _ZN7cutlass13device_kernelINS_4gemm6kernel13GemmUniversalIN4cute5tupleIJiiiiEEENS1_10collective13CollectiveMmaINS1_35MainloopSm100TmaUmmaWarpSpecializedILi20ELi2ELi4ENS5_IJNS4_1CILi2EEESB_NSA_ILi1EEEEEEEENS5_IJNSA_ILi64EEENSA_ILi256EEENSA_ILi32EEEEEENS_12float_e5m2_tENS5_IJlSC_lEEESJ_SK_NS4_8TiledMMAINS4_8MMA_AtomIJNS4_10MMA_TraitsINS4_19SM100_MMA_F8F6F4_SSEJSJ_SJ_fSF_SG_NS4_17integral_constantINS4_4UMMA5MajorELSR_0EEESS_NSP_INSQ_7ScaleInELST_0EEESU_EEEEEENS4_6LayoutINS5_IJSC_SC_SC_EEENS5_IJNSA_ILi0EEESZ_SZ_EEEEENS5_IJNS4_10UnderscoreES12_S12_EEEEENS4_23SM90_TMA_LOAD_MULTICASTENS4_14ComposedLayoutINS4_7SwizzleILi1ELi4ELi3EEENS4_18smem_ptr_flag_bitsILi8EEENSX_INS5_IJNSA_ILi8EEESH_EEENS5_IJSH_SC_EEEEEEEvNS4_8identityES15_S1F_vS1G_EENS_8epilogue10collective18CollectiveEpilogueINS1I_23Sm100TmaWarpSpecializedILi4ELi2ELi32ELb0ELb0EEEJSI_NS5_IJNSX_ISF_SC_EES1N_EEESJ_SK_SJ_SK_NS1I_6fusion15FusionCallbacksIS1M_NS1P_17LinearCombinationISJ_fSJ_fLNS_15FloatRoundStyleE2EEESI_S1O_JEEENS4_5SM1004TMEM4LOAD26SM100_TMEM_LOAD_16dp32b32xENS4_13SM90_TMA_LOADENS16_INS17_ILi2ELi4ELi3EEES1A_NSX_INS5_IJS1B_SF_EEENS5_IJSF_SC_EEEEEEENS4_39AutoVectorizingCopyWithAssumedAlignmentILi128EEENS4_14SM90_TMA_STOREES24_S26_S26_EEEvvEEEEvNT_6ParamsE,@function
        .size           _ZN7cutlass13device_kernelINS_4gemm6kernel13GemmUniversalIN4cute5tupleIJiiiiEEENS1_10collective13CollectiveMmaINS1_35MainloopSm100TmaUmmaWarpSpecializedILi20ELi2ELi4ENS5_IJNS4_1CILi2EEESB_NSA_ILi1EEEEEEEENS5_IJNSA_ILi64EEENSA_ILi256EEENSA_ILi32EEEEEENS_12float_e5m2_tENS5_IJlSC_lEEESJ_SK_NS4_8TiledMMAINS4_8MMA_AtomIJNS4_10MMA_TraitsINS4_19SM100_MMA_F8F6F4_SSEJSJ_SJ_fSF_SG_NS4_17integral_constantINS4_4UMMA5MajorELSR_0EEESS_NSP_INSQ_7ScaleInELST_0EEESU_EEEEEENS4_6LayoutINS5_IJSC_SC_SC_EEENS5_IJNSA_ILi0EEESZ_SZ_EEEEENS5_IJNS4_10UnderscoreES12_S12_EEEEENS4_23SM90_TMA_LOAD_MULTICASTENS4_14ComposedLayoutINS4_7SwizzleILi1ELi4ELi3EEENS4_18smem_ptr_flag_bitsILi8EEENSX_INS5_IJNSA_ILi8EEESH_EEENS5_IJSH_SC_EEEEEEEvNS4_8identityES15_S1F_vS1G_EENS_8epilogue10collective18CollectiveEpilogueINS1I_23Sm100TmaWarpSpecializedILi4ELi2ELi32ELb0ELb0EEEJSI_NS5_IJNSX_ISF_SC_EES1N_EEESJ_SK_SJ_SK_NS1I_6fusion15FusionCallbacksIS1M_NS1P_17LinearCombinationISJ_fSJ_fLNS_15FloatRoundStyleE2EEESI_S1O_JEEENS4_5SM1004TMEM4LOAD26SM100_TMEM_LOAD_16dp32b32xENS4_13SM90_TMA_LOADENS16_INS17_ILi2ELi4ELi3EEES1A_NSX_INS5_IJS1B_SF_EEENS5_IJSF_SC_EEEEEEENS4_39AutoVectorizingCopyWithAssumedAlignmentILi128EEENS4_14SM90_TMA_STOREES24_S26_S26_EEEvvEEEEvNT_6ParamsE,(.L_x_226 - _ZN7cutlass13device_kernelINS_4gemm6kernel13GemmUniversalIN4cute5tupleIJiiiiEEENS1_10collective13CollectiveMmaINS1_35MainloopSm100TmaUmmaWarpSpecializedILi20ELi2ELi4ENS5_IJNS4_1CILi2EEESB_NSA_ILi1EEEEEEEENS5_IJNSA_ILi64EEENSA_ILi256EEENSA_ILi32EEEEEENS_12float_e5m2_tENS5_IJlSC_lEEESJ_SK_NS4_8TiledMMAINS4_8MMA_AtomIJNS4_10MMA_TraitsINS4_19SM100_MMA_F8F6F4_SSEJSJ_SJ_fSF_SG_NS4_17integral_constantINS4_4UMMA5MajorELSR_0EEESS_NSP_INSQ_7ScaleInELST_0EEESU_EEEEEENS4_6LayoutINS5_IJSC_SC_SC_EEENS5_IJNSA_ILi0EEESZ_SZ_EEEEENS5_IJNS4_10UnderscoreES12_S12_EEEEENS4_23SM90_TMA_LOAD_MULTICASTENS4_14ComposedLayoutINS4_7SwizzleILi1ELi4ELi3EEENS4_18smem_ptr_flag_bitsILi8EEENSX_INS5_IJNSA_ILi8EEESH_EEENS5_IJSH_SC_EEEEEEEvNS4_8identityES15_S1F_vS1G_EENS_8epilogue10collective18CollectiveEpilogueINS1I_23Sm100TmaWarpSpecializedILi4ELi2ELi32ELb0ELb0EEEJSI_NS5_IJNSX_ISF_SC_EES1N_EEESJ_SK_SJ_SK_NS1I_6fusion15FusionCallbacksIS1M_NS1P_17LinearCombinationISJ_fSJ_fLNS_15FloatRoundStyleE2EEESI_S1O_JEEENS4_5SM1004TMEM4LOAD26SM100_TMEM_LOAD_16dp32b32xENS4_13SM90_TMA_LOADENS16_INS17_ILi2ELi4ELi3EEES1A_NSX_INS5_IJS1B_SF_EEENS5_IJSF_SC_EEEEEEENS4_39AutoVectorizingCopyWithAssumedAlignmentILi128EEENS4_14SM90_TMA_STOREES24_S26_S26_EEEvvEEEEvNT_6ParamsE)
        .other          _ZN7cutlass13device_kernelINS_4gemm6kernel13GemmUniversalIN4cute5tupleIJiiiiEEENS1_10collective13CollectiveMmaINS1_35MainloopSm100TmaUmmaWarpSpecializedILi20ELi2ELi4ENS5_IJNS4_1CILi2EEESB_NSA_ILi1EEEEEEEENS5_IJNSA_ILi64EEENSA_ILi256EEENSA_ILi32EEEEEENS_12float_e5m2_tENS5_IJlSC_lEEESJ_SK_NS4_8TiledMMAINS4_8MMA_AtomIJNS4_10MMA_TraitsINS4_19SM100_MMA_F8F6F4_SSEJSJ_SJ_fSF_SG_NS4_17integral_constantINS4_4UMMA5MajorELSR_0EEESS_NSP_INSQ_7ScaleInELST_0EEESU_EEEEEENS4_6LayoutINS5_IJSC_SC_SC_EEENS5_IJNSA_ILi0EEESZ_SZ_EEEEENS5_IJNS4_10UnderscoreES12_S12_EEEEENS4_23SM90_TMA_LOAD_MULTICASTENS4_14ComposedLayoutINS4_7SwizzleILi1ELi4ELi3EEENS4_18smem_ptr_flag_bitsILi8EEENSX_INS5_IJNSA_ILi8EEESH_EEENS5_IJSH_SC_EEEEEEEvNS4_8identityES15_S1F_vS1G_EENS_8epilogue10collective18CollectiveEpilogueINS1I_23Sm100TmaWarpSpecializedILi4ELi2ELi32ELb0ELb0EEEJSI_NS5_IJNSX_ISF_SC_EES1N_EEESJ_SK_SJ_SK_NS1I_6fusion15FusionCallbacksIS1M_NS1P_17LinearCombinationISJ_fSJ_fLNS_15FloatRoundStyleE2EEESI_S1O_JEEENS4_5SM1004TMEM4LOAD26SM100_TMEM_LOAD_16dp32b32xENS4_13SM90_TMA_LOADENS16_INS17_ILi2ELi4ELi3EEES1A_NSX_INS5_IJS1B_SF_EEENS5_IJSF_SC_EEEEEEENS4_39AutoVectorizingCopyWithAssumedAlignmentILi128EEENS4_14SM90_TMA_STOREES24_S26_S26_EEEvvEEEEvNT_6ParamsE,@"STO_CUDA_ENTRY STV_DEFAULT"
_ZN7cutlass13device_kernelINS_4gemm6kernel13GemmUniversalIN4cute5tupleIJiiiiEEENS1_10collective13CollectiveMmaINS1_35MainloopSm100TmaUmmaWarpSpecializedILi20ELi2ELi4ENS5_IJNS4_1CILi2EEESB_NSA_ILi1EEEEEEEENS5_IJNSA_ILi64EEENSA_ILi256EEENSA_ILi32EEEEEENS_12float_e5m2_tENS5_IJlSC_lEEESJ_SK_NS4_8TiledMMAINS4_8MMA_AtomIJNS4_10MMA_TraitsINS4_19SM100_MMA_F8F6F4_SSEJSJ_SJ_fSF_SG_NS4_17integral_constantINS4_4UMMA5MajorELSR_0EEESS_NSP_INSQ_7ScaleInELST_0EEESU_EEEEEENS4_6LayoutINS5_IJSC_SC_SC_EEENS5_IJNSA_ILi0EEESZ_SZ_EEEEENS5_IJNS4_10UnderscoreES12_S12_EEEEENS4_23SM90_TMA_LOAD_MULTICASTENS4_14ComposedLayoutINS4_7SwizzleILi1ELi4ELi3EEENS4_18smem_ptr_flag_bitsILi8EEENSX_INS5_IJNSA_ILi8EEESH_EEENS5_IJSH_SC_EEEEEEEvNS4_8identityES15_S1F_vS1G_EENS_8epilogue10collective18CollectiveEpilogueINS1I_23Sm100TmaWarpSpecializedILi4ELi2ELi32ELb0ELb0EEEJSI_NS5_IJNSX_ISF_SC_EES1N_EEESJ_SK_SJ_SK_NS1I_6fusion15FusionCallbacksIS1M_NS1P_17LinearCombinationISJ_fSJ_fLNS_15FloatRoundStyleE2EEESI_S1O_JEEENS4_5SM1004TMEM4LOAD26SM100_TMEM_LOAD_16dp32b32xENS4_13SM90_TMA_LOADENS16_INS17_ILi2ELi4ELi3EEES1A_NSX_INS5_IJS1B_SF_EEENS5_IJSF_SC_EEEEEEENS4_39AutoVectorizingCopyWithAssumedAlignmentILi128EEENS4_14SM90_TMA_STOREES24_S26_S26_EEEvvEEEEvNT_6ParamsE:
[----:B------:R-:W1:Y:S01]  /*0000*/  LDC R1, c[0x0][0x37c] ;  /* 0x0000df00ff017b82 */ /* 0x000e620000000800 */
[----:B------:R-:W2:Y:S01]  /*0010*/  S2R R95, SR_TID.X ;  /* 0x00000000005f7919 */ /* 0x000ea20000002100 */
[----:B------:R-:W3:Y:S01]  /*0020*/  LDCU.64 UR8, c[0x0][0x890] ;  /* 0x00011200ff0877ac */ /* 0x000ee20008000a00 */
[----:B------:R-:W-:Y:S02]  /*0030*/  PRMT R85, RZ, 0x7610, R85 ;  /* 0x00007610ff557816 */ /* 0x000fe40000000055 */
[----:B------:R-:W-:Y:S01]  /*0040*/  ELECT P3, URZ, PT ;  /* 0x0000000000ff782f */ /* 0x000fe20003860000 */
[----:B---3--:R-:W-:-:S04]  /*0050*/  UISETP.NE.U32.AND UP0, UPT, UR8, URZ, UPT ;  /* 0x000000ff0800728c */ /* 0x008fc8000bf05070 */
[----:B------:R-:W-:Y:S01]  /*0060*/  UISETP.NE.AND.EX UP0, UPT, UR9, URZ, UPT, UP0 ;  /* 0x000000ff0900728c */ /* 0x000fe2000bf05300 */
[----:B--2---:R-:W-:-:S05]  /*0070*/  SHF.R.U32.HI R86, RZ, 0x5, R95 ;  /* 0x00000005ff567819 */ /* 0x004fca000001165f */
[----:B------:R-:W2:Y:S02]  /*0080*/  SHFL.IDX PT, R0, R86, RZ, 0x1f ;  /* 0x00001fff56007589 */ /* 0x000ea400000e0000 */
[----:B--2---:R-:W-:Y:S01]  /*0090*/  R2UR UR17, R0 ;  /* 0x00000000001172ca */ /* 0x004fe200000e0000 */
[----:B-1----:R-:W-:-:S14]  /*00a0*/  BRA.U UP0, `(.L_x_0) ;  /* 0x0000000100307547 */ /* 0x002fdc000b800000 */
[----:B------:R-:W1:Y:S02]  /*00b0*/  LDCU.64 UR4, c[0x0][0x888] ;  /* 0x00011100ff0477ac */ /* 0x000e640008000a00 */
[----:B-1----:R-:W-:-:S04]  /*00c0*/  UISETP.NE.U32.AND UP0, UPT, UR4, URZ, UPT ;  /* 0x000000ff0400728c */ /* 0x002fc8000bf05070 */
[----:B------:R-:W-:-:S09]  /*00d0*/  UISETP.NE.AND.EX UP0, UPT, UR5, URZ, UPT, UP0 ;  /* 0x000000ff0500728c */ /* 0x000fd2000bf05300 */
[----:B------:R-:W-:Y:S05]  /*00e0*/  BRA.U !UP0, `(.L_x_1) ;  /* 0x0000000108147547 */ /* 0x000fea000b800000 */
[----:B------:R-:W1:Y:S01]  /*00f0*/  LDC.64 R2, c[0x0][0x888] ;  /* 0x00022200ff027b82 */ /* 0x000e620000000a00 */
[----:B------:R-:W1:Y:S02]  /*0100*/  LDCU.64 UR4, c[0x0][0x358] ;  /* 0x00006b00ff0477ac */ /* 0x000e640008000a00 */
[----:B-1----:R1:W5:Y:S01]  /*0110*/  LDG.E R41, desc[UR4][R2.64] ;  /* 0x0000000402297981 */ /* 0x002362000c1e1900 */
[----:B------:R-:W-:Y:S01]  /*0120*/  HFMA2 R85, -RZ, RZ, 0, 5.9604644775390625e-08 ;  /* 0x00000001ff557431 */ /* 0x000fe200000001ff */
[----:B------:R-:W-:Y:S05]  /*0130*/  BRA `(.L_x_0) ;  /* 0x00000000000c7947 */ /* 0x000fea0003800000 */
.L_x_1:
[----:B------:R-:W1:Y:S01]  /*0140*/  LDCU UR4, c[0x0][0x880] ;  /* 0x00011000ff0477ac */ /* 0x000e620008000800 */
[----:B------:R-:W-:Y:S01]  /*0150*/  HFMA2 R85, -RZ, RZ, 0, 5.9604644775390625e-08 ;  /* 0x00000001ff557431 */ /* 0x000fe200000001ff */
[----:B-1----:R-:W-:-:S07]  /*0160*/  MOV R41, UR4 ;  /* 0x0000000400297c02 */ /* 0x002fce0008000f00 */
.L_x_0:
[----:B------:R-:W2:Y:S02]  /*0170*/  LDCU.64 UR4, c[0x0][0x8b0] ;  /* 0x00011600ff0477ac */ /* 0x000ea40008000a00 */
[----:B--2---:R-:W-:-:S04]  /*0180*/  UISETP.NE.U32.AND UP0, UPT, UR4, URZ, UPT ;  /* 0x000000ff0400728c */ /* 0x004fc8000bf05070 */
[----:B------:R-:W-:-:S09]  /*0190*/  UISETP.NE.AND.EX UP0, UPT, UR5, URZ, UPT, UP0 ;  /* 0x000000ff0500728c */ /* 0x000fd2000bf05300 */
[----:B------:R-:W-:Y:S05]  /*01a0*/  BRA.U UP0, `(.L_x_2) ;  /* 0x0000000100287547 */ /* 0x000fea000b800000 */
[----:B------:R-:W2:Y:S02]  /*01b0*/  LDCU.64 UR4, c[0x0][0x8a8] ;  /* 0x00011500ff0477ac */ /* 0x000ea40008000a00 */
[----:B--2---:R-:W-:-:S04]  /*01c0*/  UISETP.NE.U32.AND UP0, UPT, UR4, URZ, UPT ;  /* 0x000000ff0400728c */ /* 0x004fc8000bf05070 */
[----:B------:R-:W-:-:S09]  /*01d0*/  UISETP.NE.AND.EX UP0, UPT, UR5, URZ, UPT, UP0 ;  /* 0x000000ff0500728c */ /* 0x000fd2000bf05300 */
[----:B------:R-:W-:Y:S05]  /*01e0*/  BRA.U !UP0, `(.L_x_3) ;  /* 0x0000000108107547 */ /* 0x000fea000b800000 */
[----:B------:R-:W2:Y:S01]  /*01f0*/  LDC.64 R38, c[0x0][0x8a8] ;  /* 0x00022a00ff267b82 */ /* 0x000ea20000000a00 */
[----:B------:R-:W2:Y:S02]  /*0200*/  LDCU.64 UR4, c[0x0][0x358] ;  /* 0x00006b00ff0477ac */ /* 0x000ea40008000a00 */
[----:B--2---:R2:W5:Y:S01]  /*0210*/  LDG.E R38, desc[UR4][R38.64] ;  /* 0x0000000426267981 */ /* 0x004562000c1e1900 */
[----:B------:R-:W-:Y:S05]  /*0220*/  BRA `(.L_x_2) ;  /* 0x0000000000087947 */ /* 0x000fea0003800000 */
.L_x_3:
[----:B------:R-:W2:Y:S02]  /*0230*/  LDCU UR4, c[0x0][0x8a0] ;  /* 0x00011400ff0477ac */ /* 0x000ea40008000800 */
[----:B--2---:R-:W-:Y:S02]  /*0240*/  MOV R38, UR4 ;  /* 0x0000000400267c02 */ /* 0x004fe40008000f00 */
.L_x_2:
[----:B------:R-:W-:Y:S01]  /*0250*/  IMAD.U32 R0, RZ, RZ, UR17 ;  /* 0x00000011ff007e24 */ /* 0x000fe2000f8e00ff */
[----:B------:R-:W-:Y:S04]  /*0260*/  BSSY.RECONVERGENT B0, `(.L_x_4) ;  /* 0x000000c000007945 */ /* 0x000fe80003800200 */
[C---:B------:R-:W-:Y:S02]  /*0270*/  ISETP.NE.OR P1, PT, R0.reuse, 0x1, !P3 ;  /* 0x000000010000780c */ /* 0x040fe40005f25670 */
[----:B------:R-:W-:-:S11]  /*0280*/  ISETP.NE.OR P0, PT, R0, 0x3, !P3 ;  /* 0x000000030000780c */ /* 0x000fd60005f05670 */
[----:B------:R-:W-:Y:S05]  /*0290*/  @P1 BRA `(.L_x_5) ;  /* 0x0000000000201947 */ /* 0x000fea0003800000 */
[----:B------:R-:W3:Y:S02]  /*02a0*/  LDCU.64 UR4, c[0x0][0x348] ;  /* 0x00006900ff0477ac */ /* 0x000ee40008000a00 */
[----:B---3--:R-:W-:Y:S02]  /*02b0*/  UIADD3 UR6, UP1, UPT, UR4, 0x80, URZ ;  /* 0x0000008004067890 */ /* 0x008fe4000ff3e0ff */
[----:B------:R-:W-:Y:S02]  /*02c0*/  UIADD3 UR4, UP0, UPT, UR4, 0x180, URZ ;  /* 0x0000018004047890 */ /* 0x000fe4000ff1e0ff */
[----:B------:R-:W-:Y:S02]  /*02d0*/  UIADD3.X UR7, UPT, UPT, URZ, UR5, URZ, UP1, !UPT ;  /* 0x00000005ff077290 */ /* 0x000fe40008ffe4ff */
[----:B------:R-:W-:-:S07]  /*02e0*/  UIADD3.X UR5, UPT, UPT, URZ, UR5, URZ, UP0, !UPT ;  /* 0x00000005ff057290 */ /* 0x000fce00087fe4ff */
[----:B------:R3:W-:Y:S02]  /*02f0*/  UTMACCTL.PF [UR6] ;  /* 0x00000000060079b9 */ /* 0x0007e40008040000 */
[----:B------:R3:W-:Y:S02]  /*0300*/  UTMACCTL.PF [UR4] ;  /* 0x00000000040079b9 */ /* 0x0007e40008040000 */
[----:B---3--:R-:W-:Y:S01]  /*0310*/  NOP ;  /* 0x0000000000007918 */ /* 0x008fe20000000000 */
.L_x_5:
[----:B------:R-:W-:Y:S05]  /*0320*/  BSYNC.RECONVERGENT B0 ;  /* 0x0000000000007941 */ /* 0x000fea0003800200 */
.L_x_4:
[----:B------:R-:W-:Y:S04]  /*0330*/  BSSY.RECONVERGENT B0, `(.L_x_6) ;  /* 0x000000a000007945 */ /* 0x000fe80003800200 */
        /* <DEDUP_REMOVED lines=9> */
.L_x_7:
[----:B------:R-:W-:Y:S05]  /*03d0*/  BSYNC.RECONVERGENT B0 ;  /* 0x0000000000007941 */ /* 0x000fea0003800200 */
.L_x_6:
[----:B------:R-:W3:Y:S01]  /*03e0*/  LDCU.64 UR4, c[0x0][0x888] ;  /* 0x00011100ff0477ac */ /* 0x000ee20008000a00 */
[----:B------:R-:W-:Y:S02]  /*03f0*/  UISETP.EQ.U32.AND UP1, UPT, UR8, URZ, UPT ;  /* 0x000000ff0800728c */ /* 0x000fe4000bf22070 */
[----:B------:R-:W-:Y:S02]  /*0400*/  UPLOP3.LUT UP3, UPT, UPT, UPT, UPT, 0x80, 0x8 ;  /* 0x000000000008789c */ /* 0x000fe40003f6f070 */
[----:B---3--:R-:W-:-:S04]  /*0410*/  UISETP.NE.U32.AND UP0, UPT, UR4, URZ, UPT ;  /* 0x000000ff0400728c */ /* 0x008fc8000bf05070 */
[----:B------:R-:W-:-:S04]  /*0420*/  UISETP.NE.AND.EX UP0, UPT, UR5, URZ, UPT, UP0 ;  /* 0x000000ff0500728c */ /* 0x000fc8000bf05300 */
[----:B------:R-:W-:-:S04]  /*0430*/  UISETP.EQ.OR.EX UP2, UPT, UR9, URZ, !UP0, UP1 ;  /* 0x000000ff0900728c */ /* 0x000fc8000c742710 */
[----:B------:R-:W-:-:S06]  /*0440*/  UP2UR UR4, UPR, URZ, 0x4 ;  /* 0x00000004ff047883 */ /* 0x000fcc0008000000 */
[----:B------:R-:W-:Y:S01]  /*0450*/  MOV R88, UR4 ;  /* 0x0000000400587c02 */ /* 0x000fe20008000f00 */
[----:B------:R-:W-:Y:S06]  /*0460*/  BRA.U !UP2, `(.L_x_8) ;  /* 0x000000010a207547 */ /* 0x000fec000b800000 */
[----:B------:R-:W-:Y:S01]  /*0470*/  UISETP.NE.U32.AND UP1, UPT, UR8, URZ, UPT ;  /* 0x000000ff0800728c */ /* 0x000fe2000bf25070 */
[----:B-----5:R-:W-:Y:S01]  /*0480*/  FSETP.NEU.AND P0, PT, R41, RZ, PT ;  /* 0x000000ff2900720b */ /* 0x020fe20003f0d000 */
[----:B------:R-:W-:Y:S02]  /*0490*/  USEL UR4, URZ, 0xffffffff, UP0 ;  /* 0xffffffffff047887 */ /* 0x000fe40008000000 */
[----:B------:R-:W-:-:S10]  /*04a0*/  UISETP.NE.AND.EX UP1, UPT, UR9, URZ, UPT, UP1 ;  /* 0x000000ff0900728c */ /* 0x000fd4000bf25310 */
[----:B------:R-:W-:Y:S01]  /*04b0*/  VOTEU.ANY UP0, P0 ;  /* 0x0000000000ff7886 */ /* 0x000fe20000000100 */
[----:B------:R-:W-:-:S04]  /*04c0*/  @!UP1 USEL UR4, URZ, 0xffffffff, UP0 ;  /* 0xffffffffff049887 */ /* 0x000fc80008000000 */
[----:B------:R-:W-:-:S04]  /*04d0*/  ULOP3.LUT UR4, UR4, 0x1, URZ, 0xc0, !UPT ;  /* 0x0000000104047892 */ /* 0x000fc8000f8ec0ff */
[----:B------:R-:W-:-:S11]  /*04e0*/  UISETP.NE.U32.AND UP3, UPT, UR4, 0x1, UPT ;  /* 0x000000010400788c */ /* 0x000fd6000bf65070 */
.L_x_8:
[----:B-1----:R-:W1:Y:S01]  /*04f0*/  SHFL.IDX PT, R2, R86, RZ, 0x1f ;  /* 0x00001fff56027589 */ /* 0x002e6200000e0000 */
[----:B------:R-:W-:-:S04]  /*0500*/  UISETP.NE.AND UP0, UPT, UR17, 0x2, UPT ;  /* 0x000000021100788c */ /* 0x000fc8000bf05270 */
[----:B------:R-:W-:Y:S01]  /*0510*/  USEL UR48, URZ, 0x1, UP0 ;  /* 0x00000001ff307887 */ /* 0x000fe20008000000 */
[----:B-1----:R-:W-:-:S13]  /*0520*/  ISETP.NE.AND P0, PT, R2, RZ, PT ;  /* 0x000000ff0200720c */ /* 0x002fda0003f05270 */
[----:B------:R-:W-:Y:S05]  /*0530*/  @P0 BRA `(.L_x_9) ;  /* 0x0000000000e40947 */ /* 0x000fea0003800000 */
[----:B------:R-:W-:Y:S01]  /*0540*/  ELECT P0, URZ, PT ;  /* 0x0000000000ff782f */ /* 0x000fe20003800000 */
[----:B------:R-:W-:-:S12]  /*0550*/  BSSY.RECONVERGENT B0, `(.L_x_9) ;  /* 0x0000037000007945 */ /* 0x000fd80003800200 */
[----:B------:R-:W-:Y:S05]  /*0560*/  @!P0 BRA `(.L_x_10) ;  /* 0x0000000000d48947 */ /* 0x000fea0003800000 */
[----:B------:R-:W1:Y:S01]  /*0570*/  S2UR UR4, SR_CgaCtaId ;  /* 0x00000000000479c3 */ /* 0x000e620000008800 */
[----:B------:R-:W-:Y:S01]  /*0580*/  UMOV UR5, 0x400 ;  /* 0x0000040000057882 */ /* 0x000fe20000000000 */
[----:B------:R-:W-:Y:S01]  /*0590*/  UMOV UR8, 0x1 ;  /* 0x0000000100087882 */ /* 0x000fe20000000000 */
[----:B------:R-:W-:Y:S01]  /*05a0*/  UMOV UR6, 0x3 ;  /* 0x0000000300067882 */ /* 0x000fe20000000000 */
[----:B------:R-:W-:-:S04]  /*05b0*/  UIADD3 UR8, UPT, UPT, -UR8, 0x100000, URZ ;  /* 0x0010000008087890 */ /* 0x000fc8000fffe1ff */
[----:B------:R-:W-:Y:S02]  /*05c0*/  USHF.L.U32 UR9, UR8, 0xb, URZ ;  /* 0x0000000b08097899 */ /* 0x000fe400080006ff */
[----:B------:R-:W-:Y:S02]  /*05d0*/  USHF.L.U32 UR8, UR8, 0x1, URZ ;  /* 0x0000000108087899 */ /* 0x000fe400080006ff */
[----:B------:R-:W-:-:S04]  /*05e0*/  UIADD3 UR6, UPT, UPT, -UR6, 0x100000, URZ ;  /* 0x0010000006067890 */ /* 0x000fc8000fffe1ff */
[----:B------:R-:W-:Y:S02]  /*05f0*/  USHF.L.U32 UR7, UR6, 0xb, URZ ;  /* 0x0000000b06077899 */ /* 0x000fe400080006ff */
[----:B------:R-:W-:Y:S02]  /*0600*/  USHF.L.U32 UR6, UR6, 0x1, URZ ;  /* 0x0000000106067899 */ /* 0x000fe400080006ff */
[----:B-1----:R-:W-:Y:S01]  /*0610*/  ULEA UR4, UR4, UR5, 0x18 ;  /* 0x0000000504047291 */ /* 0x002fe2000f8ec0ff */
[----:B------:R-:W1:Y:S11]  /*0620*/  FENCE.VIEW.ASYNC.S ;  /* 0x00000000000073c6 */ /* 0x000e760000000000 */
[----:B-1----:R1:W3:Y:S01]  /*0630*/  SYNCS.EXCH.64 URZ, [UR4], UR8 ;  /* 0x0000000804ff75b2 */ /* 0x0022e20008000100 */
[----:B------:R1:W4:Y:S01]  /*0640*/  SYNCS.EXCH.64 URZ, [UR4+0xa0], UR6 ;  /* 0x0000a00604ff75b2 */ /* 0x0003220008000100 */
[----:B------:R1:W1:Y:S01]  /*0650*/  SYNCS.EXCH.64 URZ, [UR4+0x8], UR8 ;  /* 0x0000080804ff75b2 */ /* 0x0002620008000100 */
        /* <DEDUP_REMOVED lines=37> */
[----:B---34-:R-:W-:Y:S01]  /*08b0*/  NOP ;  /* 0x0000000000007918 */ /* 0x018fe20000000000 */
.L_x_10:
[----:B-1----:R-:W-:Y:S05]  /*08c0*/  BSYNC.RECONVERGENT B0 ;  /* 0x0000000000007941 */ /* 0x002fea0003800200 */
.L_x_9:
[----:B------:R-:W1:Y:S01]  /*08d0*/  SHFL.IDX PT, R2, R86, RZ, 0x1f ;  /* 0x00001fff56027589 */ /* 0x000e6200000e0000 */
[----:B------:R-:W-:Y:S01]  /*08e0*/  NOP ;  /* 0x0000000000007918 */ /* 0x000fe20000000000 */
[----:B-1----:R-:W-:-:S13]  /*08f0*/  ISETP.NE.AND P0, PT, R2, 0x1, PT ;  /* 0x000000010200780c */ /* 0x002fda0003f05270 */
[----:B------:R-:W-:Y:S05]  /*0900*/  @P0 BRA `(.L_x_11) ;  /* 0x0000000000580947 */ /* 0x000fea0003800000 */
        /* <DEDUP_REMOVED lines=9> */
[----:B------:R-:W-:Y:S01]  /*09a0*/  USHF.L.U32 UR6, UR6, 0x1, URZ ;  /* 0x0000000106067899 */ /* 0x000fe200080006ff */
[----:B------:R-:W-:Y:S01]  /*09b0*/  ELECT P0, URZ, PT ;  /* 0x0000000000ff782f */ /* 0x000fe20003800000 */
[----:B-1----:R-:W-:Y:S01]  /*09c0*/  ULEA UR4, UR4, UR5, 0x18 ;  /* 0x0000000504047291 */ /* 0x002fe2000f8ec0ff */
[----:B------:R-:W1:Y:S11]  /*09d0*/  FENCE.VIEW.ASYNC.S ;  /* 0x00000000000073c6 */ /* 0x000e760000000000 */
[----:B-1----:R1:W3:Y:S01]  /*09e0*/  SYNCS.EXCH.64 URZ, [UR4+0x140], UR8 ;  /* 0x0001400804ff75b2 */ /* 0x0022e20008000100 */
[----:B------:R1:W4:Y:S01]  /*09f0*/  SYNCS.EXCH.64 URZ, [UR4+0x160], UR6 ;  /* 0x0001600604ff75b2 */ /* 0x0003220008000100 */
[----:B------:R1:W1:Y:S01]  /*0a00*/  SYNCS.EXCH.64 URZ, [UR4+0x148], UR8 ;  /* 0x0001480804ff75b2 */ /* 0x0002620008000100 */
[----:B------:R1:W1:Y:S01]  /*0a10*/  SYNCS.EXCH.64 URZ, [UR4+0x168], UR6 ;  /* 0x0001680604ff75b2 */ /* 0x0002620008000100 */
[----:B------:R1:W1:Y:S01]  /*0a20*/  SYNCS.EXCH.64 URZ, [UR4+0x150], UR8 ;  /* 0x0001500804ff75b2 */ /* 0x0002620008000100 */
[----:B------:R1:W1:Y:S01]  /*0a30*/  SYNCS.EXCH.64 URZ, [UR4+0x170], UR6 ;  /* 0x0001700604ff75b2 */ /* 0x0002620008000100 */
[----:B------:R1:W1:Y:S01]  /*0a40*/  SYNCS.EXCH.64 URZ, [UR4+0x158], UR8 ;  /* 0x0001580804ff75b2 */ /* 0x0002620008000100 */
[----:B------:R1:W1:Y:S01]  /*0a50*/  SYNCS.EXCH.64 URZ, [UR4+0x178], UR6 ;  /* 0x0001780604ff75b2 */ /* 0x0002620008000100 */
[----:B------:R-:W-:Y:S01]  /*0a60*/  NOP ;  /* 0x0000000000007918 */ /* 0x000fe20000000000 */
.L_x_11:
[----:B------:R-:W2:Y:S01]  /*0a70*/  SHFL.IDX PT, R2, R86, RZ, 0x1f ;  /* 0x00001fff56027589 */ /* 0x000ea200000e0000 */
[----:B------:R-:W-:Y:S01]  /*0a80*/  NOP ;  /* 0x0000000000007918 */ /* 0x000fe20000000000 */
[----:B--2---:R-:W-:-:S13]  /*0a90*/  ISETP.NE.AND P0, PT, R2, 0x3, PT ;  /* 0x000000030200780c */ /* 0x004fda0003f05270 */
[----:B------:R-:W-:Y:S05]  /*0aa0*/  @P0 BRA `(.L_x_12) ;  /* 0x0000000000300947 */ /* 0x000fea0003800000 */
[----:B-1----:R-:W1:Y:S01]  /*0ab0*/  S2UR UR6, SR_CgaCtaId ;  /* 0x00000000000679c3 */ /* 0x002e620000008800 */
[----:B------:R-:W-:Y:S01]  /*0ac0*/  UMOV UR4, 0x400 ;  /* 0x0000040000047882 */ /* 0x000fe20000000000 */
[----:B------:R-:W-:Y:S01]  /*0ad0*/  UMOV UR5, 0x20 ;  /* 0x0000002000057882 */ /* 0x000fe20000000000 */
[----:B------:R-:W-:Y:S01]  /*0ae0*/  ELECT P0, URZ, PT ;  /* 0x0000000000ff782f */ /* 0x000fe20003800000 */
[----:B-1----:R-:W-:Y:S02]  /*0af0*/  ULEA UR6, UR6, UR4, 0x18 ;  /* 0x0000000406067291 */ /* 0x002fe4000f8ec0ff */
[----:B------:R-:W-:-:S04]  /*0b00*/  UIADD3 UR4, UPT, UPT, -UR5, 0x100000, URZ ;  /* 0x0010000005047890 */ /* 0x000fc8000fffe1ff */
[----:B------:R-:W-:Y:S02]  /*0b10*/  USHF.L.U32 UR5, UR4, 0xb, URZ ;  /* 0x0000000b04057899 */ /* 0x000fe400080006ff */
[----:B------:R-:W-:Y:S01]  /*0b20*/  USHF.L.U32 UR4, UR4, 0x1, URZ ;  /* 0x0000000104047899 */ /* 0x000fe200080006ff */
[----:B------:R-:W1:Y:S11]  /*0b30*/  FENCE.VIEW.ASYNC.S ;  /* 0x00000000000073c6 */ /* 0x000e760000000000 */
[----:B-1----:R2:W1:Y:S01]  /*0b40*/  SYNCS.EXCH.64 URZ, [UR6+0x180], UR4 ;  /* 0x0001800406ff75b2 */ /* 0x0024620008000100 */
[----:B------:R2:W1:Y:S02]  /*0b50*/  SYNCS.EXCH.64 URZ, [UR6+0x188], UR4 ;  /* 0x0001880406ff75b2 */ /* 0x0004640008000100 */
[----:B--2---:R-:W-:Y:S01]  /*0b60*/  NOP ;  /* 0x0000000000007918 */ /* 0x004fe20000000000 */
.L_x_12:
[----:B------:R-:W2:Y:S01]  /*0b70*/  SHFL.IDX PT, R2, R86, RZ, 0x1f ;  /* 0x00001fff56027589 */ /* 0x000ea200000e0000 */
[----:B------:R-:W-:Y:S01]  /*0b80*/  NOP ;  /* 0x0000000000007918 */ /* 0x000fe20000000000 */
[----:B--2---:R-:W-:-:S13]  /*0b90*/  ISETP.NE.AND P0, PT, R2, 0x4, PT ;  /* 0x000000040200780c */ /* 0x004fda0003f05270 */
[----:B------:R-:W-:Y:S05]  /*0ba0*/  @P0 BRA `(.L_x_13) ;  /* 0x00000000004c0947 */ /* 0x000fea0003800000 */
[----:B-1----:R-:W1:Y:S01]  /*0bb0*/  S2UR UR6, SR_CgaCtaId ;  /* 0x00000000000679c3 */ /* 0x002e620000008800 */
[----:B------:R-:W-:Y:S01]  /*0bc0*/  UMOV UR4, 0x3a0 ;  /* 0x000003a000047882 */ /* 0x000fe20000000000 */
[----:B------:R-:W-:Y:S01]  /*0bd0*/  UMOV UR5, 0x400 ;  /* 0x0000040000057882 */ /* 0x000fe20000000000 */
[----:B------:R-:W-:Y:S01]  /*0be0*/  USEL UR4, UR4, 0x320, UP3 ;  /* 0x0000032004047887 */ /* 0x000fe20009800000 */
[----:B------:R-:W-:Y:S01]  /*0bf0*/  UMOV UR8, 0x1 ;  /* 0x0000000100087882 */ /* 0x000fe20000000000 */
[----:B------:R-:W-:Y:S01]  /*0c00*/  ELECT P0, URZ, PT ;  /* 0x0000000000ff782f */ /* 0x000fe20003800000 */
[----:B------:R-:W-:-:S04]  /*0c10*/  UIADD3 UR8, UPT, UPT, -UR8, 0x100000, URZ ;  /* 0x0010000008087890 */ /* 0x000fc8000fffe1ff */
[----:B------:R-:W-:Y:S02]  /*0c20*/  USHF.L.U32 UR9, UR8, 0xb, URZ ;  /* 0x0000000b08097899 */ /* 0x000fe400080006ff */
[----:B------:R-:W-:Y:S02]  /*0c30*/  USHF.L.U32 UR8, UR8, 0x1, URZ ;  /* 0x0000000108087899 */ /* 0x000fe400080006ff */
[----:B-1----:R-:W-:Y:S02]  /*0c40*/  ULEA UR6, UR6, UR5, 0x18 ;  /* 0x0000000506067291 */ /* 0x002fe4000f8ec0ff */
[----:B------:R-:W-:-:S04]  /*0c50*/  UIADD3 UR4, UPT, UPT, -UR4, 0x100000, URZ ;  /* 0x0010000004047890 */ /* 0x000fc8000fffe1ff */
[----:B------:R-:W-:Y:S02]  /*0c60*/  USHF.L.U32 UR5, UR4, 0xb, URZ ;  /* 0x0000000b04057899 */ /* 0x000fe400080006ff */
[----:B------:R-:W-:Y:S01]  /*0c70*/  USHF.L.U32 UR4, UR4, 0x1, URZ ;  /* 0x0000000104047899 */ /* 0x000fe200080006ff */
[----:B------:R-:W1:Y:S03]  /*0c80*/  FENCE.VIEW.ASYNC.S ;  /* 0x00000000000073c6 */ /* 0x000e660000000000 */
[----:B-1----:R2:W1:Y:S08]  /*0c90*/  SYNCS.EXCH.64 URZ, [UR6+0x190], UR8 ;  /* 0x0001900806ff75b2 */ /* 0x0024700008000100 */
[----:B------:R2:W1:Y:S01]  /*0ca0*/  SYNCS.EXCH.64 URZ, [UR6+0x1a0], UR4 ;  /* 0x0001a00406ff75b2 */ /* 0x0004620008000100 */
[----:B------:R2:W1:Y:S01]  /*0cb0*/  SYNCS.EXCH.64 URZ, [UR6+0x198], UR8 ;  /* 0x0001980806ff75b2 */ /* 0x0004620008000100 */
[----:B------:R2:W1:Y:S02]  /*0cc0*/  SYNCS.EXCH.64 URZ, [UR6+0x1a8], UR4 ;  /* 0x0001a80406ff75b2 */ /* 0x0004640008000100 */
[----:B--2---:R-:W-:Y:S01]  /*0cd0*/  NOP ;  /* 0x0000000000007918 */ /* 0x004fe20000000000 */
.L_x_13:
[----:B------:R-:W2:Y:S01]  /*0ce0*/  SHFL.IDX PT, R2, R86, RZ, 0x1f ;  /* 0x00001fff56027589 */ /* 0x000ea200000e0000 */
[----:B------:R-:W-:Y:S01]  /*0cf0*/  NOP ;  /* 0x0000000000007918 */ /* 0x000fe20000000000 */
[----:B--2---:R-:W-:-:S13]  /*0d00*/  ISETP.NE.AND P0, PT, R2, 0x5, PT ;  /* 0x000000050200780c */ /* 0x004fda0003f05270 */
[----:B------:R-:W-:Y:S05]  /*0d10*/  @P0 BRA `(.L_x_14) ;  /* 0x0000000000580947 */ /* 0x000fea0003800000 */
[----:B-1----:R-:W1:Y:S01]  /*0d20*/  S2UR UR4, SR_CgaCtaId ;  /* 0x00000000000479c3 */ /* 0x002e620000008800 */
        /* <DEDUP_REMOVED lines=12> */
[----:B-1----:R2:W1:Y:S01]  /*0df0*/  SYNCS.EXCH.64 URZ, [UR4+0x1b0], UR8 ;  /* 0x0001b00804ff75b2 */ /* 0x0024620008000100 */
[----:B------:R2:W1:Y:S01]  /*0e00*/  SYNCS.EXCH.64 URZ, [UR4+0x1d0], UR6 ;  /* 0x0001d00604ff75b2 */ /* 0x0004620008000100 */
[----:B------:R2:W1:Y:S01]  /*0e10*/  SYNCS.EXCH.64 URZ, [UR4+0x1b8], UR8 ;  /* 0x0001b80804ff75b2 */ /* 0x0004620008000100 */
[----:B------:R2:W1:Y:S01]  /*0e20*/  SYNCS.EXCH.64 URZ, [UR4+0x1d8], UR6 ;  /* 0x0001d80604ff75b2 */ /* 0x0004620008000100 */
[----:B------:R2:W1:Y:S01]  /*0e30*/  SYNCS.EXCH.64 URZ, [UR4+0x1c0], UR8 ;  /* 0x0001c00804ff75b2 */ /* 0x0004620008000100 */
[----:B------:R2:W1:Y:S01]  /*0e40*/  SYNCS.EXCH.64 URZ, [UR4+0x1e0], UR6 ;  /* 0x0001e00604ff75b2 */ /* 0x0004620008000100 */
[----:B------:R2:W1:Y:S01]  /*0e50*/  SYNCS.EXCH.64 URZ, [UR4+0x1c8], UR8 ;  /* 0x0001c80804ff75b2 */ /* 0x0004620008000100 */
[----:B------:R2:W1:Y:S02]  /*0e60*/  SYNCS.EXCH.64 URZ, [UR4+0x1e8], UR6 ;  /* 0x0001e80604ff75b2 */ /* 0x0004640008000100 */
[----:B--2---:R-:W-:Y:S01]  /*0e70*/  NOP ;  /* 0x0000000000007918 */ /* 0x004fe20000000000 */
.L_x_14:
[----:B------:R-:W2:Y:S01]  /*0e80*/  SHFL.IDX PT, R2, R86, RZ, 0x1f ;  /* 0x00001fff56027589 */ /* 0x000ea200000e0000 */
[----:B------:R-:W-:Y:S01]  /*0e90*/  NOP ;  /* 0x0000000000007918 */ /* 0x000fe20000000000 */
[----:B--2---:R-:W-:-:S13]  /*0ea0*/  ISETP.NE.AND P0, PT, R2, 0x3, PT ;  /* 0x000000030200780c */ /* 0x004fda0003f05270 */
[----:B------:R-:W-:Y:S05]  /*0eb0*/  @P0 BRA `(.L_x_15) ;  /* 0x0000000000380947 */ /* 0x000fea0003800000 */
[----:B------:R-:W2:Y:S01]  /*0ec0*/  S2UR UR5, SR_CgaCtaId ;  /* 0x00000000000579c3 */ /* 0x000ea20000008800 */
[----:B-1----:R-:W-:Y:S01]  /*0ed0*/  UMOV UR4, 0x400 ;  /* 0x0000040000047882 */ /* 0x002fe20000000000 */
[----:B------:R-:W-:Y:S01]  /*0ee0*/  UMOV UR6, 0x20 ;  /* 0x0000002000067882 */ /* 0x000fe20000000000 */
[----:B------:R-:W-:Y:S01]  /*0ef0*/  ELECT P0, URZ, PT ;  /* 0x0000000000ff782f */ /* 0x000fe20003800000 */
[----:B------:R-:W-:-:S04]  /*0f00*/  UIADD3 UR6, UPT, UPT, -UR6, 0x100000, URZ ;  /* 0x0010000006067890 */ /* 0x000fc8000fffe1ff */
[----:B------:R-:W-:Y:S02]  /*0f10*/  USHF.L.U32 UR7, UR6, 0xb, URZ ;  /* 0x0000000b06077899 */ /* 0x000fe400080006ff */
[----:B------:R-:W-:Y:S02]  /*0f20*/  USHF.L.U32 UR6, UR6, 0x1, URZ ;  /* 0x0000000106067899 */ /* 0x000fe400080006ff */
[----:B--2---:R-:W-:Y:S01]  /*0f30*/  ULEA UR4, UR5, UR4, 0x18 ;  /* 0x0000000405047291 */ /* 0x004fe2000f8ec0ff */
[----:B------:R-:W1:Y:S11]  /*0f40*/  FENCE.VIEW.ASYNC.S ;  /* 0x00000000000073c6 */ /* 0x000e760000000000 */
[----:B-1----:R2:W1:Y:S01]  /*0f50*/  SYNCS.EXCH.64 URZ, [UR4+0x1f0], UR6 ;  /* 0x0001f00604ff75b2 */ /* 0x0024620008000100 */
[----:B------:R2:W1:Y:S01]  /*0f60*/  SYNCS.EXCH.64 URZ, [UR4+0x200], UR6 ;  /* 0x0002000604ff75b2 */ /* 0x0004620008000100 */
[----:B------:R2:W1:Y:S01]  /*0f70*/  SYNCS.EXCH.64 URZ, [UR4+0x1f8], UR6 ;  /* 0x0001f80604ff75b2 */ /* 0x0004620008000100 */
[----:B------:R2:W1:Y:S02]  /*0f80*/  SYNCS.EXCH.64 URZ, [UR4+0x208], UR6 ;  /* 0x0002080604ff75b2 */ /* 0x0004640008000100 */
[----:B--2---:R-:W-:Y:S01]  /*0f90*/  NOP ;  /* 0x0000000000007918 */ /* 0x004fe20000000000 */
.L_x_15:
[----:B-1----:R-:W1:Y:S01]  /*0fa0*/  LDCU UR4, c[0x0][0x36c] ;  /* 0x00006d80ff0477ac */ /* 0x002e620008000800 */
[----:B------:R-:W-:Y:S01]  /*0fb0*/  ISETP.NE.OR P3, PT, R0, 0x2, !P3 ;  /* 0x000000020000780c */ /* 0x000fe20005f65670 */
[----:B------:R-:W-:Y:S01]  /*0fc0*/  NOP ;  /* 0x0000000000007918 */ /* 0x000fe20000000000 */
[----:B------:R-:W-:Y:S01]  /*0fd0*/  LOP3.LUT R0, R95, 0x1f, RZ, 0xc0, !PT ;  /* 0x0000001f5f007812 */ /* 0x000fe200078ec0ff */
[----:B------:R-:W-:Y:S02]  /*0fe0*/  UISETP.NE.AND UP4, UPT, UR17, URZ, UPT ;  /* 0x000000ff1100728c */ /* 0x000fe4000bf85270 */
[----:B-1----:R-:W-:-:S09]  /*0ff0*/  UISETP.EQ.U32.AND UP5, UPT, UR4, 0x1, UPT ;  /* 0x000000010400788c */ /* 0x002fd2000bfa2070 */
[----:B------:R-:W-:Y:S05]  /*1000*/  BRA.U !UP5, `(.L_x_16) ;  /* 0x000000010d087547 */ /* 0x000fea000b800000 */
[----:B---34-:R-:W-:Y:S01]  /*1010*/  UCGABAR_ARV ;  /* 0x00000000000079c7 */ /* 0x018fe20008000000 */
[----:B------:R-:W-:Y:S05]  /*1020*/  BRA `(.L_x_17) ;  /* 0x0000000000047947 */ /* 0x000fea0003800000 */
.L_x_16:
[----:B---34-:R-:W-:Y:S01]  /*1030*/  NOP ;  /* 0x0000000000007918 */ /* 0x018fe20000000000 */
.L_x_17:
[----:B------:R-:W1:Y:S01]  /*1040*/  S2UR UR16, SR_CTAID.X ;  /* 0x00000000001079c3 */ /* 0x000e620000002500 */
[----:B------:R-:W-:-:S05]  /*1050*/  CS2R.32 R87, SR_CgaSize ;  /* 0x0000000000577805 */ /* 0x000fca0000008a00 */
[----:B------:R-:W-:-:S05]  /*1060*/  IMAD R87, R87, -0xa0, RZ ;  /* 0xffffff6057577824 */ /* 0x000fca00078e02ff */
[----:B------:R-:W-:-:S14]  /*1070*/  R2UR UR5, R87 ;  /* 0x00000000570572ca */ /* 0x000fdc00000e0000 */
[----:B------:R-:W2:Y:S01]  /*1080*/  LDCU UR5, c[0x0][UR5+0x2b0] ;  /* 0x00005600050577ac */ /* 0x000ea20008000800 */
[----:B------:R-:W-:-:S05]  /*1090*/  CS2R.32 R87, SR_CgaSize ;  /* 0x0000000000577805 */ /* 0x000fca0000008a00 */
[----:B------:R-:W-:-:S05]  /*10a0*/  IMAD R87, R87, -0xa0, RZ ;  /* 0xffffff6057577824 */ /* 0x000fca00078e02ff */
[----:B------:R-:W-:-:S14]  /*10b0*/  R2UR UR4, R87 ;  /* 0x00000000570472ca */ /* 0x000fdc00000e0000 */
[----:B------:R-:W3:Y:S01]  /*10c0*/  LDCU UR4, c[0x0][UR4+0x2b4] ;  /* 0x00005680040477ac */ /* 0x000ee20008000800 */
[----:B------:R-:W4:Y:S01]  /*10d0*/  S2UR UR20, SR_CTAID.Y ;  /* 0x00000000001479c3 */ /* 0x000f220000002600 */
[----:B------:R-:W-:-:S05]  /*10e0*/  CS2R.32 R87, SR_CgaSize ;  /* 0x0000000000577805 */ /* 0x000fca0000008a00 */
[----:B------:R-:W-:-:S05]  /*10f0*/  IMAD R87, R87, -0xa0, RZ ;  /* 0xffffff6057577824 */ /* 0x000fca00078e02ff */
[----:B------:R-:W-:-:S14]  /*1100*/  R2UR UR7, R87 ;  /* 0x00000000570772ca */ /* 0x000fdc00000e0000 */
[----:B------:R-:W3:Y:S01]  /*1110*/  LDCU UR7, c[0x0][UR7+0x2a4] ;  /* 0x00005480070777ac */ /* 0x000ee20008000800 */
[----:B------:R-:W-:-:S05]  /*1120*/  CS2R.32 R87, SR_CgaSize ;  /* 0x0000000000577805 */ /* 0x000fca0000008a00 */
[----:B------:R-:W-:-:S05]  /*1130*/  IMAD R87, R87, -0xa0, RZ ;  /* 0xffffff6057577824 */ /* 0x000fca00078e02ff */
[----:B------:R-:W-:-:S14]  /*1140*/  R2UR UR59, R87 ;  /* 0x00000000573b72ca */ /* 0x000fdc00000e0000 */
[----:B------:R-:W3:Y:S01]  /*1150*/  LDCU UR59, c[0x0][UR59+0x2a0] ;  /* 0x000054003b3b77ac */ /* 0x000ee20008000800 */
[----:B------:R-:W3:Y:S01]  /*1160*/  S2UR UR8, SR_CgaCtaId ;  /* 0x00000000000879c3 */ /* 0x000ee20000008800 */
[----:B------:R-:W3:Y:S01]  /*1170*/  LDCU UR21, c[0x0][0xb24] ;  /* 0x00016480ff1577ac */ /* 0x000ee20008000800 */
[----:B------:R-:W3:Y:S01]  /*1180*/  LDCU UR42, c[0x0][0xb24] ;  /* 0x00016480ff2a77ac */ /* 0x000ee20008000800 */
[----:B-1----:R-:W-:Y:S01]  /*1190*/  I2FP.F32.U32 R3, UR16 ;  /* 0x0000001000037c45 */ /* 0x002fe20008201000 */
[----:B------:R-:W1:Y:S04]  /*11a0*/  LDCU UR29, c[0x0][0xb30] ;  /* 0x00016600ff1d77ac */ /* 0x000e680008000800 */
[----:B--2---:R-:W-:Y:S01]  /*11b0*/  FMUL R3, R3, UR5 ;  /* 0x0000000503037c20 */ /* 0x004fe20008400000 */
[----:B------:R-:W-:Y:S01]  /*11c0*/  UMOV UR34, 0x5 ;  /* 0x0000000500227882 */ /* 0x000fe20000000000 */
[----:B----4-:R-:W-:-:S04]  /*11d0*/  I2FP.F32.U32 R2, UR20 ;  /* 0x0000001400027c45 */ /* 0x010fc80008201000 */
[----:B------:R-:W2:Y:S01]  /*11e0*/  F2I.U32.TRUNC.NTZ R3, R3 ;  /* 0x0000000300037305 */ /* 0x000ea2000020f000 */
[----:B---3--:R-:W-:Y:S01]  /*11f0*/  FMUL R2, R2, UR4 ;  /* 0x0000000402027c20 */ /* 0x008fe20008400000 */
[----:B------:R-:W-:Y:S02]  /*1200*/  ULOP3.LUT UR5, UR8, 0x2, URZ, 0xc0, !UPT ;  /* 0x0000000208057892 */ /* 0x000fe4000f8ec0ff */
[----:B------:R-:W-:-:S04]  /*1210*/  ULOP3.LUT UR50, UR8, 0x1, URZ, 0xc0, !UPT ;  /* 0x0000000108327892 */ /* 0x000fc8000f8ec0ff */
[----:B------:R-:W3:Y:S01]  /*1220*/  F2I.U32.TRUNC.NTZ R2, R2 ;  /* 0x0000000200027305 */ /* 0x000ee2000020f000 */
[----:B------:R-:W-:Y:S02]  /*1230*/  UISETP.GT.U32.AND UP0, UPT, UR5, 0xffff, UPT ;  /* 0x0000ffff0500788c */ /* 0x000fe4000bf04070 */
[----:B------:R-:W-:Y:S02]  /*1240*/  UISETP.GT.U32.AND UP1, UPT, UR50, 0xffff, UPT ;  /* 0x0000ffff3200788c */ /* 0x000fe4000bf24070 */
[----:B------:R-:W-:Y:S01]  /*1250*/  USEL UR26, UR5, 0xffff, !UP0 ;  /* 0x0000ffff051a7887 */ /* 0x000fe2000c000000 */
[----:B--2---:R-:W-:Y:S01]  /*1260*/  R2UR UR4, R3 ;  /* 0x00000000030472ca */ /* 0x004fe200000e0000 */
[----:B------:R-:W-:Y:S02]  /*1270*/  USHF.R.U32.HI UR32, URZ, 0x1, UR8 ;  /* 0x00000001ff207899 */ /* 0x000fe40008011608 */
[----:B------:R-:W-:Y:S02]  /*1280*/  USHF.L.U32 UR31, UR8, 0x9, URZ ;  /* 0x00000009081f7899 */ /* 0x000fe400080006ff */
[----:B------:R-:W-:-:S02]  /*1290*/  USHF.L.U32 UR30, UR8, 0xc, URZ ;  /* 0x0000000c081e7899 */ /* 0x000fc400080006ff */
[----:B------:R-:W-:Y:S01]  /*12a0*/  USEL UR27, UR50, 0xffff, !UP1 ;  /* 0x0000ffff321b7887 */ /* 0x000fe2000c800000 */
[----:B---3--:R-:W-:Y:S02]  /*12b0*/  R2UR UR6, R2 ;  /* 0x00000000020672ca */ /* 0x008fe400000e0000 */
[----:B------:R-:W-:-:S03]  /*12c0*/  PRMT R2, RZ, 0x7610, R2 ;  /* 0x00007610ff027816 */ /* 0x000fc60000000002 */
[----:B------:R-:W-:-:S04]  /*12d0*/  UIADD3 UR5, UPT, UPT, -UR4, URZ, URZ ;  /* 0x000000ff04057290 */ /* 0x000fc8000fffe1ff */
[----:B------:R-:W-:-:S04]  /*12e0*/  UIMAD UR59, UR59, UR5, UR16 ;  /* 0x000000053b3b72a4 */ /* 0x000fc8000f8e0210 */
[----:B------:R-:W-:-:S04]  /*12f0*/  UIADD3 UR4, UPT, UPT, -UR6, URZ, URZ ;  /* 0x000000ff06047290 */ /* 0x000fc8000fffe1ff */
[----:B------:R-:W-:-:S06]  /*1300*/  UIMAD UR4, UR7, UR4, UR20 ;  /* 0x00000004070472a4 */ /* 0x000fcc000f8e0214 */
[----:B------:R-:W-:Y:S01]  /*1310*/  IMAD.U32 R87, RZ, RZ, UR4 ;  /* 0x00000004ff577e24 */ /* 0x000fe2000f8e00ff */
[----:B-1----:R-:W-:Y:S06]  /*1320*/  BRA.U UP4, `(.L_x_18) ;  /* 0x0000000104407547 */ /* 0x002fec000b800000 */
[----:B------:R-:W-:-:S13]  /*1330*/  R2UR UR4, R87 ;  /* 0x00000000570472ca */ /* 0x000fda00000e0000 */
[----:B------:R-:W-:Y:S02]  /*1340*/  UISETP.NE.AND UP0, UPT, UR4, URZ, UPT ;  /* 0x000000ff0400728c */ /* 0x000fe4000bf05270 */
[----:B------:R-:W-:Y:S02]  /*1350*/  UISETP.NE.AND UP1, UPT, UR4, 0x1, UPT ;  /* 0x000000010400788c */ /* 0x000fe4000bf25270 */
[----:B------:R-:W-:Y:S02]  /*1360*/  UISETP.NE.AND UP2, UPT, UR59, URZ, UP0 ;  /* 0x000000ff3b00728c */ /* 0x000fe40008745270 */
[----:B------:R-:W-:Y:S02]  /*1370*/  USEL UR4, URZ, 0x2, UP0 ;  /* 0x00000002ff047887 */ /* 0x000fe40008000000 */
[----:B------:R-:W-:Y:S02]  /*1380*/  USEL UR8, URZ, 0x1, UP2 ;  /* 0x00000001ff087887 */ /* 0x000fe40009000000 */
[----:B------:R-:W-:-:S02]  /*1390*/  UISETP.NE.AND UP2, UPT, UR59, URZ, UPT ;  /* 0x000000ff3b00728c */ /* 0x000fc4000bf45270 */
[----:B------:R-:W-:Y:S02]  /*13a0*/  USEL UR5, URZ, 0x4, UP1 ;  /* 0x00000004ff057887 */ /* 0x000fe40008800000 */
[----:B------:R-:W-:Y:S02]  /*13b0*/  UISETP.NE.AND UP0, UPT, UR59, 0x1, UPT ;  /* 0x000000013b00788c */ /* 0x000fe4000bf05270 */
[----:B------:R-:W-:Y:S02]  /*13c0*/  USEL UR6, URZ, 0x8, UP1 ;  /* 0x00000008ff067887 */ /* 0x000fe40008800000 */
[----:B------:R-:W-:Y:S02]  /*13d0*/  USEL UR7, UR5, 0x4, UP2 ;  /* 0x0000000405077887 */ /* 0x000fe40009000000 */
[----:B------:R-:W-:Y:S02]  /*13e0*/  USEL UR4, UR4, 0x2, UP0 ;  /* 0x0000000204047887 */ /* 0x000fe40008000000 */
[----:B------:R-:W-:-:S02]  /*13f0*/  USEL UR5, UR6, 0x8, UP0 ;  /* 0x0000000806057887 */ /* 0x000fc40008000000 */
[----:B------:R-:W-:-:S04]  /*1400*/  UIADD3 UR4, UPT, UPT, UR4, UR7, UR8 ;  /* 0x0000000704047290 */ /* 0x000fc8000fffe008 */
[----:B------:R-:W-:-:S06]  /*1410*/  UIADD3 UR4, UPT, UPT, UR4, UR5, URZ ;  /* 0x0000000504047290 */ /* 0x000fcc000fffe0ff */
[----:B------:R-:W-:-:S07]  /*1420*/  MOV R2, UR4 ;  /* 0x0000000400027c02 */ /* 0x000fce0008000f00 */
.L_x_18:
[----:B------:R-:W1:Y:S01]  /*1430*/  S2UR UR36, SR_CTAID.Z ;  /* 0x00000000002479c3 */ /* 0x000e620000002700 */
[----:B------:R-:W-:Y:S01]  /*1440*/  UISETP.GE.AND UP0, UPT, UR21, 0x1, UPT ;  /* 0x000000011500788c */ /* 0x000fe2000bf06270 */
[----:B------:R-:W-:-:S08]  /*1450*/  UMOV UR33, 0x3 ;  /* 0x0000000300217882 */ /* 0x000fd00000000000 */
[----:B------:R-:W-:Y:S05]  /*1460*/  BRA.U !UP0, `(.L_x_19) ;  /* 0x0000000108d47547 */ /* 0x000fea000b800000 */
[----:B------:R-:W2:Y:S01]  /*1470*/  LDCU.128 UR12, c[0x0][0xb10] ;  /* 0x00016200ff0c77ac */ /* 0x000ea20008000c00 */
[----:B------:R-:W3:Y:S01]  /*1480*/  LDCU UR6, c[0x0][0x370] ;  /* 0x00006e00ff0677ac */ /* 0x000ee20008000800 */
[----:B------:R-:W4:Y:S01]  /*1490*/  LDCU UR5, c[0x0][0x374] ;  /* 0x00006e80ff0577ac */ /* 0x000f220008000800 */
[----:B------:R-:W1:Y:S01]  /*14a0*/  LDCU UR28, c[0x0][0xb0c] ;  /* 0x00016180ff1c77ac */ /* 0x000e620008000800 */
[----:B------:R-:W1:Y:S01]  /*14b0*/  LDCU UR4, c[0x0][0xb20] ;  /* 0x00016400ff0477ac */ /* 0x000e620008000800 */
[----:B------:R-:W1:Y:S01]  /*14c0*/  LDCU.64 UR8, c[0x0][0xb28] ;  /* 0x00016500ff0877ac */ /* 0x000e620008000a00 */
[----:B--2---:R-:W-:Y:S02]  /*14d0*/  UISETP.NE.AND UP0, UPT, UR14, 0x1, UPT ;  /* 0x000000010e00788c */ /* 0x004fe4000bf05270 */
[----:B----4-:R-:W-:Y:S02]  /*14e0*/  UIMAD.WIDE.U32 UR10, UR5, UR15, URZ ;  /* 0x0000000f050a72a5 */ /* 0x010fe4000f8e00ff */
[----:B---3--:R-:W-:-:S02]  /*14f0*/  UIMAD.WIDE.U32 UR22, UR6, UR12, URZ ;  /* 0x0000000c061672a5 */ /* 0x008fc4000f8e00ff */
[----:B-1----:R-:W-:Y:S02]  /*1500*/  UISETP.NE.AND UP1, UPT, UR28, 0x1, UPT ;  /* 0x000000011c00788c */ /* 0x002fe4000bf25270 */
[----:B------:R-:W-:Y:S01]  /*1510*/  UISETP.NE.AND UP2, UPT, UR21, 0x1, UPT ;  /* 0x000000011500788c */ /* 0x000fe2000bf45270 */
[----:B------:R-:W-:Y:S02]  /*1520*/  UMOV UR10, UR11 ;  /* 0x0000000b000a7c82 */ /* 0x000fe40008000000 */
[----:B------:R-:W-:Y:S01]  /*1530*/  UMOV UR22, UR23 ;  /* 0x0000001700167c82 */ /* 0x000fe20008000000 */
[----:B------:R-:W-:Y:S02]  /*1540*/  @UP0 USHF.R.U32.HI UR5, URZ, UR4, UR10 ;  /* 0x00000004ff050299 */ /* 0x000fe4000801160a */
[----:B------:R-:W-:Y:S02]  /*1550*/  UIMAD.WIDE.U32 UR24, UR20, UR15, URZ ;  /* 0x0000000f141872a5 */ /* 0x000fe4000f8e00ff */
[----:B------:R-:W-:-:S02]  /*1560*/  UIMAD.WIDE.U32 UR10, UR5, UR8, URZ ;  /* 0x00000008050a72a5 */ /* 0x000fc4000f8e00ff */
[----:B------:R-:W-:Y:S02]  /*1570*/  @UP1 USHF.R.U32.HI UR6, URZ, UR13, UR22 ;  /* 0x0000000dff061299 */ /* 0x000fe40008011616 */
[----:B------:R-:W-:Y:S02]  /*1580*/  UIMAD.WIDE.U32 UR18, UR16, UR12, URZ ;  /* 0x0000000c101272a5 */ /* 0x000fe4000f8e00ff */
[----:B------:R-:W-:Y:S01]  /*1590*/  UIMAD.WIDE.U32 UR22, UR6, UR8, URZ ;  /* 0x00000008061672a5 */ /* 0x000fe2000f8e00ff */
[----:B------:R-:W-:Y:S01]  /*15a0*/  UMOV UR24, UR25 ;  /* 0x0000001900187c82 */ /* 0x000fe20008000000 */
[----:B------:R-:W-:Y:S01]  /*15b0*/  UMOV UR10, UR11 ;  /* 0x0000000b000a7c82 */ /* 0x000fe20008000000 */
[----:B------:R-:W-:Y:S02]  /*15c0*/  USHF.R.U32.HI UR24, URZ, UR4, UR24 ;  /* 0x00000004ff187299 */ /* 0x000fe40008011618 */
[----:B------:R-:W-:Y:S02]  /*15d0*/  @UP2 USHF.R.U32.HI UR5, URZ, UR9, UR10 ;  /* 0x00000009ff052299 */ /* 0x000fe4000801160a */
[----:B------:R-:W-:Y:S01]  /*15e0*/  UMOV UR7, UR23 ;  /* 0x0000001700077c82 */ /* 0x000fe20008000000 */
[----:B------:R-:W-:Y:S01]  /*15f0*/  UMOV UR18, UR19 ;  /* 0x0000001300127c82 */ /* 0x000fe20008000000 */
[----:B------:R-:W-:-:S02]  /*1600*/  @UP2 USHF.R.U32.HI UR6, URZ, UR9, UR7 ;  /* 0x00000009ff062299 */ /* 0x000fc40008011607 */
[----:B------:R-:W-:Y:S02]  /*1610*/  USHF.R.U32.HI UR18, URZ, UR13, UR18 ;  /* 0x0000000dff127299 */ /* 0x000fe40008011612 */
[----:B------:R-:W-:Y:S02]  /*1620*/  USEL UR4, UR20, UR24, !UP0 ;  /* 0x0000001814047287 */ /* 0x000fe4000c000000 */
[----:B------:R-:W-:Y:S02]  /*1630*/  UIMAD UR7, UR5, UR21, URZ ;  /* 0x00000015050772a4 */ /* 0x000fe4000f8e02ff */
[----:B------:R-:W-:Y:S02]  /*1640*/  USEL UR5, UR16, UR18, !UP1 ;  /* 0x0000001210057287 */ /* 0x000fe4000c800000 */
[----:B------:R-:W-:Y:S02]  /*1650*/  UIMAD UR12, UR6, UR21, URZ ;  /* 0x00000015060c72a4 */ /* 0x000fe4000f8e02ff */
[----:B------:R-:W-:-:S02]  /*1660*/  UISETP.GE.AND UP0, UPT, UR4, UR7, UPT ;  /* 0x000000070400728c */ /* 0x000fc4000bf06270 */
[----:B------:R-:W-:Y:S02]  /*1670*/  UIMAD.WIDE.U32 UR10, UR4, UR8, URZ ;  /* 0x00000008040a72a5 */ /* 0x000fe4000f8e00ff */
[----:B------:R-:W-:Y:S02]  /*1680*/  UISETP.GE.OR UP0, UPT, UR5, UR12, UP0 ;  /* 0x0000000c0500728c */ /* 0x000fe40008706670 */
[----:B------:R-:W-:Y:S02]  /*1690*/  UIMAD.WIDE.U32 UR12, UR5, UR8, URZ ;  /* 0x00000008050c72a5 */ /* 0x000fe4000f8e00ff */
[----:B------:R-:W-:Y:S01]  /*16a0*/  UIADD3 UR10, UPT, UPT, -UR4, URZ, URZ ;  /* 0x000000ff040a7290 */ /* 0x000fe2000fffe1ff */
[----:B------:R-:W-:Y:S01]  /*16b0*/  UMOV UR8, UR11 ;  /* 0x0000000b00087c82 */ /* 0x000fe20008000000 */
[----:B------:R-:W-:Y:S02]  /*16c0*/  UIADD3 UR11, UPT, UPT, -UR5, URZ, URZ ;  /* 0x000000ff050b7290 */ /* 0x000fe4000fffe1ff */
[----:B------:R-:W-:-:S03]  /*16d0*/  USHF.R.U32.HI UR8, URZ, UR9, UR8 ;  /* 0x00000009ff087299 */ /* 0x000fc60008011608 */
[----:B------:R-:W-:Y:S01]  /*16e0*/  @!UP0 UMOV UR7, UR13 ;  /* 0x0000000d00078c82 */ /* 0x000fe20008000000 */
[----:B------:R-:W-:Y:S02]  /*16f0*/  UIMAD UR20, UR14, UR10, UR20 ;  /* 0x0000000a0e1472a4 */ /* 0x000fe4000f8e0214 */
[----:B------:R-:W-:Y:S02]  /*1700*/  USEL UR8, UR4, UR8, !UP2 ;  /* 0x0000000804087287 */ /* 0x000fe4000d000000 */
[----:B------:R-:W-:Y:S02]  /*1710*/  @!UP0 USHF.R.U32.HI UR7, URZ, UR9, UR7 ;  /* 0x00000009ff078299 */ /* 0x000fe40008011607 */
[----:B------:R-:W-:Y:S02]  /*1720*/  UIADD3 UR9, UPT, UPT, -UR8, URZ, URZ ;  /* 0x000000ff08097290 */ /* 0x000fe4000fffe1ff */
[----:B------:R-:W-:Y:S02]  /*1730*/  @!UP0 USEL UR7, UR5, UR7, !UP2 ;  /* 0x0000000705078287 */ /* 0x000fe4000d000000 */
[----:B------:R-:W-:-:S02]  /*1740*/  UIMAD UR9, UR21, UR9, UR4 ;  /* 0x00000009150972a4 */ /* 0x000fc4000f8e0204 */
[----:B------:R-:W-:Y:S02]  /*1750*/  @!UP0 UIADD3 UR8, UPT, UPT, UR8, -UR7, URZ ;  /* 0x8000000708088290 */ /* 0x000fe4000fffe0ff */
[----:B------:R-:W-:Y:S02]  /*1760*/  @!UP0 UIMAD UR6, UR9, UR6, UR7 ;  /* 0x00000006090682a4 */ /* 0x000fe4000f8e0207 */
[----:B------:R-:W-:Y:S02]  /*1770*/  @!UP0 UIMAD UR4, UR8, UR21, UR5 ;  /* 0x00000015080482a4 */ /* 0x000fe4000f8e0205 */
[----:B------:R-:W-:Y:S02]  /*1780*/  UIMAD UR16, UR28, UR11, UR16 ;  /* 0x0000000b1c1072a4 */ /* 0x000fe4000f8e0210 */
[----:B------:R-:W-:Y:S01]  /*1790*/  UIMAD UR20, UR4, UR14, UR20 ;  /* 0x0000000e041472a4 */ /* 0x000fe2000f8e0214 */
[----:B------:R-:W-:Y:S02]  /*17a0*/  @!UP0 UMOV UR5, UR6 ;  /* 0x0000000600058c82 */ /* 0x000fe40008000000 */
[----:B------:R-:W-:-:S12]  /*17b0*/  UIMAD UR16, UR5, UR28, UR16 ;  /* 0x0000001c051072a4 */ /* 0x000fd8000f8e0210 */
.L_x_19:
[----:B------:R-:W-:Y:S02]  /*17c0*/  UISETP.NE.AND UP1, UPT, UR29, 0x1, UPT ;  /* 0x000000011d00788c */ /* 0x000fe4000bf25270 */
[----:B------:R-:W-:Y:S02]  /*17d0*/  ULOP3.LUT UR27, UR27, 0xffff, URZ, 0xc0, !UPT ;  /* 0x0000ffff1b1b7892 */ /* 0x000fe4000f8ec0ff */
[----:B------:R-:W-:Y:S02]  /*17e0*/  ULOP3.LUT UR26, UR26, 0xffff, URZ, 0xc0, !UPT ;  /* 0x0000ffff1a1a7892 */ /* 0x000fe4000f8ec0ff */
[----:B------:R-:W-:Y:S02]  /*17f0*/  UISETP.NE.AND UP0, UPT, UR17, 0x2, UPT ;  /* 0x000000021100788c */ /* 0x000fe4000bf05270 */
[----:B------:R-:W-:Y:S02]  /*1800*/  ULOP3.LUT UR31, UR31, 0x400, URZ, 0xc0, !UPT ;  /* 0x000004001f1f7892 */ /* 0x000fe4000f8ec0ff */
[----:B------:R-:W-:-:S02]  /*1810*/  ULOP3.LUT UR30, UR30, 0x1000, URZ, 0xc0, !UPT ;  /* 0x000010001e1e7892 */ /* 0x000fc4000f8ec0ff */
[----:B------:R-:W-:Y:S02]  /*1820*/  USHF.L.U32 UR27, UR34, UR27, URZ ;  /* 0x0000001b221b7299 */ /* 0x000fe400080006ff */
[----:B------:R-:W-:Y:S01]  /*1830*/  USHF.L.U32 UR26, UR33, UR26, URZ ;  /* 0x0000001a211a7299 */ /* 0x000fe200080006ff */
[----:B------:R-:W-:Y:S11]  /*1840*/  BRA.U UP1, `(.L_x_20) ;  /* 0x0000000101447547 */ /* 0x000ff6000b800000 */
[----:B------:R-:W2:Y:S01]  /*1850*/  LDCU.128 UR8, c[0x0][0xb10] ;  /* 0x00016200ff0877ac */ /* 0x000ea20008000c00 */
[----:B------:R-:W3:Y:S01]  /*1860*/  LDCU UR12, c[0x0][0xb0c] ;  /* 0x00016180ff0c77ac */ /* 0x000ee20008000800 */
[----:B------:R-:W4:Y:S01]  /*1870*/  LDCU UR13, c[0x0][0xb20] ;  /* 0x00016400ff0d77ac */ /* 0x000f220008000800 */
[----:B--2---:R-:W-:Y:S02]  /*1880*/  UIMAD.WIDE.U32 UR6, UR16, UR8, URZ ;  /* 0x00000008100672a5 */ /* 0x004fe4000f8e00ff */
[----:B------:R-:W-:Y:S02]  /*1890*/  UIMAD.WIDE.U32 UR4, UR20, UR11, URZ ;  /* 0x0000000b140472a5 */ /* 0x000fe4000f8e00ff */
[----:B---3--:R-:W-:Y:S02]  /*18a0*/  UISETP.NE.AND UP2, UPT, UR12, 0x1, UPT ;  /* 0x000000010c00788c */ /* 0x008fe4000bf45270 */
[----:B------:R-:W-:Y:S01]  /*18b0*/  UISETP.NE.AND UP1, UPT, UR10, 0x1, UPT ;  /* 0x000000010a00788c */ /* 0x000fe2000bf25270 */
[----:B------:R-:W-:-:S02]  /*18c0*/  UMOV UR6, UR7 ;  /* 0x0000000700067c82 */ /* 0x000fc40008000000 */
[----:B------:R-:W-:Y:S01]  /*18d0*/  UMOV UR4, UR5 ;  /* 0x0000000500047c82 */ /* 0x000fe20008000000 */
[----:B------:R-:W-:Y:S02]  /*18e0*/  USHF.R.U32.HI UR6, URZ, UR9, UR6 ;  /* 0x00000009ff067299 */ /* 0x000fe40008011606 */
[----:B----4-:R-:W-:Y:S02]  /*18f0*/  USHF.R.U32.HI UR4, URZ, UR13, UR4 ;  /* 0x0000000dff047299 */ /* 0x010fe40008011604 */
[----:B------:R-:W-:Y:S02]  /*1900*/  USEL UR5, UR16, UR6, !UP2 ;  /* 0x0000000610057287 */ /* 0x000fe4000d000000 */
[----:B------:R-:W-:-:S04]  /*1910*/  USEL UR4, UR20, UR4, !UP1 ;  /* 0x0000000414047287 */ /* 0x000fc8000c800000 */
[----:B------:R-:W-:Y:S02]  /*1920*/  UIADD3 UR6, UPT, UPT, UR5, -UR4, URZ ;  /* 0x8000000405067290 */ /* 0x000fe4000fffe0ff */
[----:B------:R-:W-:Y:S02]  /*1930*/  UIADD3 UR4, UPT, UPT, -UR5, UR4, URZ ;  /* 0x0000000405047290 */ /* 0x000fe4000fffe1ff */
[----:B------:R-:W-:Y:S02]  /*1940*/  UIMAD UR20, UR6, UR10, UR20 ;  /* 0x0000000a061472a4 */ /* 0x000fe4000f8e0214 */
[----:B------:R-:W-:-:S12]  /*1950*/  UIMAD UR16, UR4, UR12, UR16 ;  /* 0x0000000c041072a4 */ /* 0x000fd8000f8e0210 */
.L_x_20:
[----:B------:R-:W-:Y:S05]  /*1960*/  BRA.U !UP5, `(.L_x_21) ;  /* 0x000000010d0c7547 */ /* 0x000fea000b800000 */
[----:B------:R-:W-:Y:S01]  /*1970*/  UCGABAR_WAIT ;  /* 0x0000000000007dc7 */ /* 0x000fe20008000000 */
[----:B------:R-:W-:Y:S01]  /*1980*/  CCTL.IVALL ;  /* 0x00000000ff00798f */ /* 0x000fe20002000000 */
[----:B------:R-:W-:Y:S05]  /*1990*/  BRA `(.L_x_22) ;  /* 0x0000000000047947 */ /* 0x000fea0003800000 */
.L_x_21:
[----:B------:R-:W-:Y:S06]  /*19a0*/  BAR.SYNC.DEFER_BLOCKING 0x0 ;  /* 0x0000000000007b1d */ /* 0x000fec0000010000 */
.L_x_22:
[----:B------:R-:W-:Y:S05]  /*19b0*/  BRA.U UP0, `(.L_x_23) ;  /* 0x0000001d00087547 */ /* 0x000fea000b800000 */
[----:B------:R-:W2:Y:S01]  /*19c0*/  LDCU UR7, c[0x0][0x38c] ;  /* 0x00007180ff0777ac */ /* 0x000ea20008000800 */
[----:B------:R-:W3:Y:S01]  /*19d0*/  S2UR UR8, SR_CgaCtaId ;  /* 0x00000000000879c3 */ /* 0x000ee20000008800 */
[----:B------:R-:W-:Y:S01]  /*19e0*/  PLOP3.LUT P1, PT, PT, PT, UP3, 0x80, 0x8 ;  /* 0x000000000008781c */ /* 0x000fe20003f2f038 */
[----:B------:R-:W-:Y:S01]  /*19f0*/  IMAD.MOV.U32 R12, RZ, RZ, 0x1 ;  /* 0x00000001ff0c7424 */ /* 0x000fe200078e00ff */
[----:B------:R-:W-:Y:S01]  /*1a00*/  UMOV UR21, 0x400 ;  /* 0x0000040000157882 */ /* 0x000fe20000000000 */
[----:B------:R-:W-:Y:S01]  /*1a10*/  USHF.L.U32 UR5, UR32, 0x5, URZ ;  /* 0x0000000520057899 */ /* 0x000fe200080006ff */
[----:B------:R-:W-:Y:S01]  /*1a20*/  ISETP.EQ.OR P2, PT, R0, RZ, P3 ;  /* 0x000000ff0000720c */ /* 0x000fe20001f42670 */
[----:B------:R-:W-:Y:S01]  /*1a30*/  UISETP.NE.AND UP1, UPT, UR17, URZ, UPT ;  /* 0x000000ff1100728c */ /* 0x000fe2000bf25270 */
[----:B------:R-:W-:Y:S02]  /*1a40*/  PLOP3.LUT P1, PT, P1, PT, PT, 0x8, 0x80 ;  /* 0x000000000080781c */ /* 0x000fe40000f2e170 */
[----:B------:R-:W-:Y:S01]  /*1a50*/  CS2R R10, SRZ ;  /* 0x00000000000a7805 */ /* 0x000fe2000001ff00 */
[----:B------:R-:W-:Y:S01]  /*1a60*/  IMAD.MOV.U32 R9, RZ, RZ, RZ ;  /* 0x000000ffff097224 */ /* 0x000fe200078e00ff */
[----:B------:R-:W4:Y:S01]  /*1a70*/  LDCU UR43, c[0x0][0x370] ;  /* 0x00006e00ff2b77ac */ /* 0x000f220008000800 */
[----:B------:R-:W-:Y:S01]  /*1a80*/  IMAD.MOV.U32 R8, RZ, RZ, 0x1 ;  /* 0x00000001ff087424 */ /* 0x000fe200078e00ff */
[----:B------:R-:W1:Y:S01]  /*1a90*/  LDCU.64 UR28, c[0x0][0x348] ;  /* 0x00006900ff1c77ac */ /* 0x000e620008000a00 */
[----:B--2---:R-:W-:-:S02]  /*1aa0*/  UIADD3 UR6, UPT, UPT, UR7, 0x1f, URZ ;  /* 0x0000001f07067890 */ /* 0x004fc4000fffe0ff */
[----:B------:R-:W-:Y:S02]  /*1ab0*/  UIADD3 UR49, UPT, UPT, UR7, 0x3e, URZ ;  /* 0x0000003e07317890 */ /* 0x000fe4000fffe0ff */
[----:B------:R-:W-:Y:S02]  /*1ac0*/  USHF.R.S32.HI UR4, URZ, 0x1f, UR6 ;  /* 0x0000001fff047899 */ /* 0x000fe40008011406 */
[----:B---3--:R-:W-:Y:S02]  /*1ad0*/  ULEA UR21, UR8, UR21, 0x18 ;  /* 0x0000001508157291 */ /* 0x008fe4000f8ec0ff */
[----:B------:R-:W-:Y:S02]  /*1ae0*/  ULEA.HI UR4, UR4, UR6, URZ, 0x5 ;  /* 0x0000000604047291 */ /* 0x000fe4000f8f28ff */
[----:B------:R-:W-:Y:S02]  /*1af0*/  UIADD3 UR6, UPT, UPT, UR7, -0x1, URZ ;  /* 0xffffffff07067890 */ /* 0x000fe4000fffe0ff */
[----:B------:R-:W-:-:S02]  /*1b00*/  USHF.R.S32.HI UR45, URZ, 0x5, UR4 ;  /* 0x00000005ff2d7899 */ /* 0x000fc40008011404 */
[----:B------:R-:W-:Y:S02]  /*1b10*/  UISETP.GE.U32.AND UP2, UPT, UR6, -0x3f, UPT ;  /* 0xffffffc10600788c */ /* 0x000fe4000bf46070 */
[----:B------:R-:W-:Y:S01]  /*1b20*/  UISETP.LT.U32.AND UP0, UPT, UR45, 0x14, UPT ;  /* 0x000000142d00788c */ /* 0x000fe2000bf01070 */
[----:B------:R-:W2:Y:S03]  /*1b30*/  LDCU UR41, c[0x0][0x374] ;  /* 0x00006e80ff2977ac */ /* 0x000ea60008000800 */
[----:B------:R-:W-:Y:S02]  /*1b40*/  USEL UR44, UR45, 0x14, UP0 ;  /* 0x000000142d2c7887 */ /* 0x000fe40008000000 */
[----:B------:R-:W-:Y:S02]  /*1b50*/  ULOP3.LUT UR46, UR5, 0x20, URZ, 0xe2, !UPT ;  /* 0x00000020052e7892 */ /* 0x000fe4000f8ee2ff */
[----:B------:R-:W-:-:S02]  /*1b60*/  UIADD3 UR24, UPT, UPT, UR44, -0x1, URZ ;  /* 0xffffffff2c187890 */ /* 0x000fc4000fffe0ff */
[----:B------:R-:W-:Y:S02]  /*1b70*/  @UP2 UIADD3 UR24, UPT, UPT, UR44, URZ, URZ ;  /* 0x000000ff2c182290 */ /* 0x000fe4000fffe0ff */
[----:B------:R-:W-:Y:S02]  /*1b80*/  USEL UR25, UR48, 0x2, UP1 ;  /* 0x0000000230197887 */ /* 0x000fe40008800000 */
[----:B------:R-:W-:Y:S02]  /*1b90*/  UIADD3 UR38, UPT, UPT, UR21, 0x6600, UR31 ;  /* 0x0000660015267890 */ /* 0x000fe4000fffe01f */
[----:B------:R-:W-:Y:S02]  /*1ba0*/  UIADD3 UR37, UPT, UPT, UR21, 0x10600, UR30 ;  /* 0x0001060015257890 */ /* 0x000fe4000fffe01e */
[----:B------:R-:W-:Y:S02]  /*1bb0*/  UIADD3 UR47, UPT, UPT, UR45, -UR44, URZ ;  /* 0x8000002c2d2f7290 */ /* 0x000fe4000fffe0ff */
[----:B------:R-:W-:Y:S01]  /*1bc0*/  UIADD3 UR24, UPT, UPT, UR24, 0x1, URZ ;  /* 0x0000000118187890 */ /* 0x000fe2000fffe0ff */
[----:B-12-4-:R-:W-:-:S11]  /*1bd0*/  UMOV UR7, URZ ;  /* 0x000000ff00077c82 */ /* 0x016fd60008000000 */
.L_x_43:
[----:B-1----:R-:W1:Y:S02]  /*1be0*/  S2UR UR4, SR_CgaCtaId ;  /* 0x00000000000479c3 */ /* 0x002e640000008800 */
[----:B-1----:R-:W-:-:S09]  /*1bf0*/  UISETP.NE.AND UP0, UPT, UR4, URZ, UPT ;  /* 0x000000ff0400728c */ /* 0x002fd2000bf05270 */
[----:B------:R-:W-:Y:S05]  /*1c00*/  BRA.U UP0, `(.L_x_24) ;  /* 0x0000000100287547 */ /* 0x000fea000b800000 */
[----:B------:R-:W-:Y:S02]  /*1c10*/  LEA R0, R9, UR21, 0x3 ;  /* 0x0000001509007c11 */ /* 0x000fe4000f8e18ff */
[----:B------:R-:W-:-:S04]  /*1c20*/  SHF.L.U32 R3, R8, 0x1f, RZ ;  /* 0x0000001f08037819 */ /* 0x000fc800000006ff */
[----:B------:R-:W1:Y:S02]  /*1c30*/  SYNCS.PHASECHK.TRANS64.TRYWAIT P0, [R0+URZ+0x200], R3 ;  /* 0x00020003000075a7 */ /* 0x000e6400080011ff */
[----:B-1----:R-:W-:Y:S05]  /*1c40*/  @!P0 BRA `(.L_x_25) ;  /* 0x0000008400808947 */ /* 0x002fea0003800000 */
.L_x_149:
[----:B------:R2:W-:Y:S01]  /*1c50*/  SYNCS.ARRIVE.TRANS64.A1T0 RZ, [R0+URZ+0x1f0], RZ ;  /* 0x0001f0ff00ff79a7 */ /* 0x0005e200081000ff */
[----:B------:R-:W-:-:S05]  /*1c60*/  VIADD R9, R9, 0x1 ;  /* 0x0000000109097836 */ /* 0x000fca0000000000 */
[----:B------:R-:W-:-:S04]  /*1c70*/  ISETP.NE.AND P0, PT, R9, 0x2, PT ;  /* 0x000000020900780c */ /* 0x000fc80003f05270 */
[----:B-1----:R-:W-:Y:S02]  /*1c80*/  SEL R3, RZ, 0x1, P0 ;  /* 0x00000001ff037807 */ /* 0x002fe40000000000 */
[----:B------:R-:W-:Y:S02]  /*1c90*/  SEL R9, R9, RZ, P0 ;  /* 0x000000ff09097207 */ /* 0x000fe40000000000 */
[----:B------:R-:W-:-:S07]  /*1ca0*/  LOP3.LUT R8, R8, R3, RZ, 0x3c, !PT ;  /* 0x0000000308087212 */ /* 0x000fce00078e3cff */
.L_x_24:
[----:B------:R-:W-:Y:S01]  /*1cb0*/  ULEA UR4, UR7, UR21, 0x3 ;  /* 0x0000001507047291 */ /* 0x000fe2000f8e18ff */
[----:B--2---:R-:W-:Y:S01]  /*1cc0*/  SHF.L.U32 R0, R12, 0x1f, RZ ;  /* 0x0000001f0c007819 */ /* 0x004fe200000006ff */
[----:B------:R-:W-:Y:S02]  /*1cd0*/  UISETP.GE.U32.AND UP0, UPT, UR49, 0x3f, UPT ;  /* 0x0000003f3100788c */ /* 0x000fe4000bf06070 */
[----:B------:R-:W-:Y:S02]  /*1ce0*/  ULEA UR11, UR20, UR50, 0x1 ;  /* 0x00000032140b7291 */ /* 0x000fe4000f8e08ff */
[----:B------:R-:W-:Y:S02]  /*1cf0*/  ULEA UR35, UR16, UR46, 0x6 ;  /* 0x0000002e10237291 */ /* 0x000fe4000f8e30ff */
[----:B------:R-:W-:Y:S01]  /*1d00*/  USHF.L.U32 UR11, UR11, 0x7, URZ ;  /* 0x000000070b0b7899 */ /* 0x000fe200080006ff */
[----:B------:R1:W2:Y:S01]  /*1d10*/  SYNCS.PHASECHK.TRANS64.TRYWAIT P0, [UR4+0xa0], R0 ;  /* 0x0000a000ff0075a7 */ /* 0x0002a20008001104 */
[----:B------:R-:W-:Y:S01]  /*1d20*/  UMOV UR6, URZ ;  /* 0x000000ff00067c82 */ /* 0x000fe20008000000 */
[----:B------:R-:W-:Y:S09]  /*1d30*/  BRA.U !UP0, `(.L_x_26) ;  /* 0x0000000108c07547 */ /* 0x000ff2000b800000 */
[----:B------:R-:W-:Y:S01]  /*1d40*/  UMOV UR13, URZ ;  /* 0x000000ff000d7c82 */ /* 0x000fe20008000000 */
[----:B------:R-:W-:-:S05]  /*1d50*/  UMOV UR4, UR7 ;  /* 0x0000000700047c82 */ /* 0x000fca0008000000 */
.L_x_32:
[----:B------:R-:W-:Y:S01]  /*1d60*/  ULEA UR33, UR4, UR21, 0x3 ;  /* 0x0000001504217291 */ /* 0x000fe2000f8e18ff */
[----:B--2---:R-:W-:Y:S01]  /*1d70*/  @!P3 MOV R2, 0x2800 ;  /* 0x000028000002b802 */ /* 0x004fe20000000f00 */
[----:B--2-4-:R-:W-:Y:S10]  /*1d80*/  @P0 BRA `(.L_x_27) ;  /* 0x00000000000c0947 */ /* 0x014ff40003800000 */
[----:B------:R-:W-:-:S04]  /*1d90*/  SHF.L.U32 R3, R12, 0x1f, RZ ;  /* 0x0000001f0c037819 */ /* 0x000fc800000006ff */
[----:B------:R-:W2:Y:S02]  /*1da0*/  SYNCS.PHASECHK.TRANS64.TRYWAIT P0, [UR33+0xa0], R3 ;  /* 0x0000a003ff0075a7 */ /* 0x000ea40008001121 */
[----:B--2---:R-:W-:Y:S05]  /*1db0*/  @!P0 BRA `(.L_x_28) ;  /* 0x0000008400388947 */ /* 0x004fea0003800000 */
.L_x_27:
[----:B------:R2:W-:Y:S01]  /*1dc0*/  @!P3 SYNCS.ARRIVE.TRANS64 RZ, [UR33], R2 ;  /* 0x00000002ffffb9a7 */ /* 0x0005e20008000021 */
[----:B------:R-:W-:-:S04]  /*1dd0*/  ULOP3.LUT UR5, UR25, 0x2, URZ, 0xfc, !UPT ;  /* 0x0000000219057892 */ /* 0x000fc8000f8efcff */
[----:B------:R-:W-:-:S09]  /*1de0*/  UISETP.NE.AND UP0, UPT, UR5, 0x2, UPT ;  /* 0x000000020500788c */ /* 0x000fd2000bf05270 */
[----:B------:R-:W-:Y:S05]  /*1df0*/  BRA.U UP0, `(.L_x_29) ;  /* 0x0000000100047547 */ /* 0x000fea000b800000 */
[----:B------:R-:W-:Y:S05]  /*1e00*/  BPT.TRAP 0x1 ;  /* 0x000000040000795c */ /* 0x000fea0000300000 */
.L_x_29:
[----:B------:R-:W-:Y:S04]  /*1e10*/  BSSY.RECONVERGENT B0, `(.L_x_30) ;  /* 0x0000003000007945 */ /* 0x000fe80003800200 */
[----:B------:R-:W-:Y:S05]  /*1e20*/  @P2 BRA `(.L_x_31) ;  /* 0x0000000000042947 */ /* 0x000fea0003800000 */
[----:B------:R-:W-:Y:S05]  /*1e30*/  BPT.TRAP 0x1 ;  /* 0x000000040000795c */ /* 0x000fea0000300000 */
.L_x_31:
[----:B------:R-:W-:Y:S05]  /*1e40*/  BSYNC.RECONVERGENT B0 ;  /* 0x0000000000007941 */ /* 0x000fea0003800200 */
.L_x_30:
[----:B------:R-:W-:Y:S02]  /*1e50*/  UIADD3 UR5, UPT, UPT, UR4, 0x1, URZ ;  /* 0x0000000104057890 */ /* 0x000fe4000fffe0ff */
[----:B------:R-:W-:Y:S02]  /*1e60*/  ULEA UR32, UR4, UR31, 0xb ;  /* 0x0000001f04207291 */ /* 0x000fe4000f8e58ff */
[----:B------:R-:W-:Y:S02]  /*1e70*/  UISETP.NE.AND UP0, UPT, UR5, 0x14, UPT ;  /* 0x000000140500788c */ /* 0x000fe4000bf05270 */
[----:B------:R-:W-:Y:S02]  /*1e80*/  ULEA UR8, UR4, UR30, 0xd ;  /* 0x0000001e04087291 */ /* 0x000fe4000f8e68ff */
[----:B------:R-:W-:Y:S02]  /*1e90*/  USEL UR6, URZ, 0x1, UP0 ;  /* 0x00000001ff067887 */ /* 0x000fe40008000000 */
[----:B------:R-:W-:-:S02]  /*1ea0*/  USEL UR7, UR5, URZ, UP0 ;  /* 0x000000ff05077287 */ /* 0x000fc40008000000 */
[----:B------:R-:W-:Y:S02]  /*1eb0*/  UIADD3 UR4, UP0, UPT, UR28, 0x180, URZ ;  /* 0x000001801c047890 */ /* 0x000fe4000ff1e0ff */
[----:B------:R-:W-:Y:S01]  /*1ec0*/  ULEA UR5, UR7, UR21, 0x3 ;  /* 0x0000001507057291 */ /* 0x000fe2000f8e18ff */
[----:B------:R-:W-:Y:S01]  /*1ed0*/  LOP3.LUT R12, R12, UR6, RZ, 0x3c, !PT ;  /* 0x000000060c0c7c12 */ /* 0x000fe2000f8e3cff */
[----:B------:R-:W-:Y:S02]  /*1ee0*/  USHF.L.U32 UR34, UR13, 0x5, URZ ;  /* 0x000000050d227899 */ /* 0x000fe400080006ff */
[----:B------:R-:W-:Y:S01]  /*1ef0*/  UIADD3 UR13, UPT, UPT, UR13, 0x1, URZ ;  /* 0x000000010d0d7890 */ /* 0x000fe2000fffe0ff */
[----:B-1----:R-:W-:Y:S01]  /*1f00*/  SHF.L.U32 R0, R12, 0x1f, RZ ;  /* 0x0000001f0c007819 */ /* 0x002fe200000006ff */
[----:B------:R-:W-:Y:S02]  /*1f10*/  UIADD3 UR14, UP1, UPT, UR28, 0x80, URZ ;  /* 0x000000801c0e7890 */ /* 0x000fe4000ff3e0ff */
[----:B------:R-:W-:Y:S01]  /*1f20*/  UIADD3 UR32, UPT, UPT, UR21, 0x6600, UR32 ;  /* 0x0000660015207890 */ /* 0x000fe2000fffe020 */
[----:B------:R3:W4:Y:S01]  /*1f30*/  SYNCS.PHASECHK.TRANS64.TRYWAIT P0, [UR5+0xa0], R0 ;  /* 0x0000a000ff0075a7 */ /* 0x0007220008001105 */
[----:B------:R-:W-:-:S02]  /*1f40*/  UIADD3.X UR5, UPT, UPT, URZ, UR29, URZ, UP0, !UPT ;  /* 0x0000001dff057290 */ /* 0x000fc400087fe4ff */
[----:B------:R-:W-:Y:S02]  /*1f50*/  UISETP.NE.AND UP0, UPT, UR13, UR24, UPT ;  /* 0x000000180d00728c */ /* 0x000fe4000bf05270 */
[----:B------:R-:W-:Y:S02]  /*1f60*/  UIADD3.X UR15, UPT, UPT, URZ, UR29, URZ, UP1, !UPT ;  /* 0x0000001dff0f7290 */ /* 0x000fe40008ffe4ff */
[----:B------:R-:W-:Y:S02]  /*1f70*/  UPRMT UR16, URZ, 0x5410, UR27 ;  /* 0x00005410ff107896 */ /* 0x000fe4000800001b */
[----:B------:R-:W-:Y:S02]  /*1f80*/  UIADD3 UR8, UPT, UPT, UR21, 0x10600, UR8 ;  /* 0x0001060015087890 */ /* 0x000fe4000fffe008 */
[----:B------:R-:W-:Y:S01]  /*1f90*/  UPRMT UR6, URZ, 0x5410, UR26 ;  /* 0x00005410ff067896 */ /* 0x000fe2000800001a */
[----:B------:R-:W-:Y:S01]  /*1fa0*/  UMOV UR18, 0x0 ;  /* 0x0000000000127882 */ /* 0x000fe20000000000 */
[----:B------:R-:W-:Y:S01]  /*1fb0*/  UMOV UR19, 0x10000000 ;  /* 0x1000000000137882 */ /* 0x000fe20000000000 */
[----:B------:R-:W-:Y:S01]  /*1fc0*/  UMOV UR12, UR36 ;  /* 0x00000024000c7c82 */ /* 0x000fe20008000000 */
[----:B------:R-:W-:Y:S01]  /*1fd0*/  UMOV UR9, UR33 ;  /* 0x0000002100097c82 */ /* 0x000fe20008000000 */
[----:B------:R-:W-:Y:S01]  /*1fe0*/  UMOV UR10, UR34 ;  /* 0x00000022000a7c82 */ /* 0x000fe20008000000 */
[----:B------:R-:W-:Y:S03]  /*1ff0*/  UTMALDG.3D.MULTICAST [UR32], [UR14], UR16, desc[UR18] ;  /* 0x000012200e0073b4 */ /* 0x000fe60008011810 */
[----:B------:R1:W-:Y:S02]  /*2000*/  UTMALDG.3D.MULTICAST [UR8], [UR4], UR6, desc[UR18] ;  /* 0x00001208040073b4 */ /* 0x0003e40008011806 */
[----:B-1----:R-:W-:Y:S01]  /*2010*/  UMOV UR6, UR24 ;  /* 0x0000001800067c82 */ /* 0x002fe20008000000 */
[----:B------:R-:W-:Y:S01]  /*2020*/  UMOV UR4, UR7 ;  /* 0x0000000700047c82 */ /* 0x000fe20008000000 */
[----:B---3--:R-:W-:Y:S05]  /*2030*/  BRA.U UP0, `(.L_x_32) ;  /* 0xfffffffd00487547 */ /* 0x008fea000b83ffff */
.L_x_26:
[----:B------:R-:W-:Y:S01]  /*2040*/  ULEA UR4, UR7, UR21, 0x3 ;  /* 0x0000001507047291 */ /* 0x000fe2000f8e18ff */
[----:B-1----:R-:W-:Y:S01]  /*2050*/  SHF.L.U32 R0, R12, 0x1f, RZ ;  /* 0x0000001f0c007819 */ /* 0x002fe200000006ff */
[----:B------:R-:W-:Y:S01]  /*2060*/  @!P1 SYNCS.ARRIVE.TRANS64.A1T0 RZ, [UR21+0x188], RZ ;  /* 0x000188ffffff99a7 */ /* 0x000fe20008100015 */
[----:B------:R-:W-:-:S06]  /*2070*/  UISETP.GT.AND UP0, UPT, UR45, UR44, UPT ;  /* 0x0000002c2d00728c */ /* 0x000fcc000bf04270 */
[----:B--2-4-:R1:W2:Y:S03]  /*2080*/  SYNCS.PHASECHK.TRANS64.TRYWAIT P0, [UR4+0xa0], R0 ;  /* 0x0000a000ff0075a7 */ /* 0x0142a60008001104 */
[----:B------:R-:W-:Y:S05]  /*2090*/  BRA.U !UP0, `(.L_x_33) ;  /* 0x0000000108bc7547 */ /* 0x000fea000b800000 */
[----:B------:R-:W-:Y:S01]  /*20a0*/  UIADD3 UR13, UPT, UPT, UR47, UR6, URZ ;  /* 0x000000062f0d7290 */ /* 0x000fe2000fffe0ff */
[----:B------:R-:W-:-:S11]  /*20b0*/  UMOV UR4, UR7 ;  /* 0x0000000700047c82 */ /* 0x000fd60008000000 */
.L_x_39:
[----:B------:R-:W-:Y:S01]  /*20c0*/  ULEA UR17, UR4, UR21, 0x3 ;  /* 0x0000001504117291 */ /* 0x000fe2000f8e18ff */
[----:B--2---:R-:W-:Y:S01]  /*20d0*/  @!P3 MOV R2, 0x2800 ;  /* 0x000028000002b802 */ /* 0x004fe20000000f00 */
[----:B--2-4-:R-:W-:Y:S10]  /*20e0*/  @P0 BRA `(.L_x_34) ;  /* 0x00000000000c0947 */ /* 0x014ff40003800000 */
[----:B------:R-:W-:-:S04]  /*20f0*/  SHF.L.U32 R3, R12, 0x1f, RZ ;  /* 0x0000001f0c037819 */ /* 0x000fc800000006ff */
[----:B------:R-:W2:Y:S02]  /*2100*/  SYNCS.PHASECHK.TRANS64.TRYWAIT P0, [UR17+0xa0], R3 ;  /* 0x0000a003ff0075a7 */ /* 0x000ea40008001111 */
[----:B--2---:R-:W-:Y:S05]  /*2110*/  @!P0 BRA `(.L_x_35) ;  /* 0x0000008000788947 */ /* 0x004fea0003800000 */
.L_x_34:
[----:B------:R2:W-:Y:S01]  /*2120*/  @!P3 SYNCS.ARRIVE.TRANS64 RZ, [UR17], R2 ;  /* 0x00000002ffffb9a7 */ /* 0x0005e20008000011 */
[----:B------:R-:W-:-:S04]  /*2130*/  ULOP3.LUT UR5, UR25, 0x2, URZ, 0xfc, !UPT ;  /* 0x0000000219057892 */ /* 0x000fc8000f8efcff */
[----:B------:R-:W-:-:S09]  /*2140*/  UISETP.NE.AND UP0, UPT, UR5, 0x2, UPT ;  /* 0x000000020500788c */ /* 0x000fd2000bf05270 */
[----:B------:R-:W-:Y:S05]  /*2150*/  BRA.U UP0, `(.L_x_36) ;  /* 0x0000000100047547 */ /* 0x000fea000b800000 */
[----:B------:R-:W-:Y:S05]  /*2160*/  BPT.TRAP 0x1 ;  /* 0x000000040000795c */ /* 0x000fea0000300000 */
.L_x_36:
[----:B------:R-:W-:Y:S04]  /*2170*/  BSSY.RECONVERGENT B0, `(.L_x_37) ;  /* 0x0000003000007945 */ /* 0x000fe80003800200 */
[----:B------:R-:W-:Y:S05]  /*2180*/  @P2 BRA `(.L_x_38) ;  /* 0x0000000000042947 */ /* 0x000fea0003800000 */
[----:B------:R-:W-:Y:S05]  /*2190*/  BPT.TRAP 0x1 ;  /* 0x000000040000795c */ /* 0x000fea0000300000 */
.L_x_38:
[----:B------:R-:W-:Y:S05]  /*21a0*/  BSYNC.RECONVERGENT B0 ;  /* 0x0000000000007941 */ /* 0x000fea0003800200 */
.L_x_37:
[----:B------:R-:W-:Y:S02]  /*21b0*/  UIADD3 UR5, UPT, UPT, UR4, 0x1, URZ ;  /* 0x0000000104057890 */ /* 0x000fe4000fffe0ff */
[----:B------:R-:W-:Y:S02]  /*21c0*/  UIADD3 UR14, UP1, UPT, UR28, 0x80, URZ ;  /* 0x000000801c0e7890 */ /* 0x000fe4000ff3e0ff */
[----:B------:R-:W-:Y:S02]  /*21d0*/  UISETP.NE.AND UP0, UPT, UR5, 0x14, UPT ;  /* 0x000000140500788c */ /* 0x000fe4000bf05270 */
[----:B------:R-:W-:Y:S02]  /*21e0*/  ULEA UR16, UR4, UR38, 0xb ;  /* 0x0000002604107291 */ /* 0x000fe4000f8e58ff */
[----:B------:R-:W-:Y:S02]  /*21f0*/  USEL UR8, URZ, 0x1, UP0 ;  /* 0x00000001ff087887 */ /* 0x000fe40008000000 */
[----:B------:R-:W-:-:S02]  /*2200*/  USEL UR7, UR5, URZ, UP0 ;  /* 0x000000ff05077287 */ /* 0x000fc40008000000 */
[----:B------:R-:W-:Y:S02]  /*2210*/  UIADD3 UR22, UP0, UPT, UR28, 0x180, URZ ;  /* 0x000001801c167890 */ /* 0x000fe4000ff1e0ff */
[----:B------:R-:W-:Y:S01]  /*2220*/  ULEA UR5, UR7, UR21, 0x3 ;  /* 0x0000001507057291 */ /* 0x000fe2000f8e18ff */
[----:B------:R-:W-:Y:S01]  /*2230*/  LOP3.LUT R12, R12, UR8, RZ, 0x3c, !PT ;  /* 0x000000080c0c7c12 */ /* 0x000fe2000f8e3cff */
[----:B------:R-:W-:Y:S02]  /*2240*/  ULEA UR8, UR4, UR37, 0xd ;  /* 0x0000002504087291 */ /* 0x000fe4000f8e68ff */
[----:B------:R-:W-:Y:S01]  /*2250*/  USHF.L.U32 UR18, UR6, 0x5, URZ ;  /* 0x0000000506127899 */ /* 0x000fe200080006ff */
[----:B-1----:R-:W-:Y:S01]  /*2260*/  SHF.L.U32 R0, R12, 0x1f, RZ ;  /* 0x0000001f0c007819 */ /* 0x002fe200000006ff */
[----:B------:R-:W-:Y:S02]  /*2270*/  UPRMT UR4, URZ, 0x5410, UR27 ;  /* 0x00005410ff047896 */ /* 0x000fe4000800001b */
[----:B------:R-:W-:Y:S01]  /*2280*/  UIADD3.X UR15, UPT, UPT, URZ, UR29, URZ, UP1, !UPT ;  /* 0x0000001dff0f7290 */ /* 0x000fe20008ffe4ff */
[----:B------:R3:W4:Y:S01]  /*2290*/  SYNCS.PHASECHK.TRANS64.TRYWAIT P0, [UR5+0xa0], R0 ;  /* 0x0000a000ff0075a7 */ /* 0x0007220008001105 */
[----:B------:R-:W-:-:S02]  /*22a0*/  UPRMT UR5, URZ, 0x5410, UR26 ;  /* 0x00005410ff057896 */ /* 0x000fc4000800001a */
[----:B------:R-:W-:Y:S01]  /*22b0*/  UIADD3.X UR23, UPT, UPT, URZ, UR29, URZ, UP0, !UPT ;  /* 0x0000001dff177290 */ /* 0x000fe200087fe4ff */
[----:B------:R-:W-:Y:S01]  /*22c0*/  UMOV UR32, 0x0 ;  /* 0x0000000000207882 */ /* 0x000fe20000000000 */
[----:B------:R-:W-:Y:S01]  /*22d0*/  UMOV UR33, 0x10000000 ;  /* 0x1000000000217882 */ /* 0x000fe20000000000 */
[----:B------:R-:W-:Y:S01]  /*22e0*/  UMOV UR19, UR35 ;  /* 0x0000002300137c82 */ /* 0x000fe20008000000 */
[----:B------:R-:W-:Y:S01]  /*22f0*/  UMOV UR20, UR36 ;  /* 0x0000002400147c82 */ /* 0x000fe20008000000 */
[----:B------:R-:W-:Y:S01]  /*2300*/  UMOV UR12, UR36 ;  /* 0x00000024000c7c82 */ /* 0x000fe20008000000 */
[----:B------:R-:W-:Y:S01]  /*2310*/  UMOV UR9, UR17 ;  /* 0x0000001100097c82 */ /* 0x000fe20008000000 */
[----:B------:R-:W-:Y:S01]  /*2320*/  UMOV UR10, UR18 ;  /* 0x00000012000a7c82 */ /* 0x000fe20008000000 */
[----:B------:R1:W-:Y:S01]  /*2330*/  UTMALDG.3D.MULTICAST [UR16], [UR14], UR4, desc[UR32] ;  /* 0x000020100e0073b4 */ /* 0x0003e20008011804 */
[----:B------:R-:W-:-:S04]  /*2340*/  UIADD3 UR6, UPT, UPT, UR6, 0x1, URZ ;  /* 0x0000000106067890 */ /* 0x000fc8000fffe0ff */
[----:B------:R-:W-:Y:S01]  /*2350*/  UISETP.NE.AND UP0, UPT, UR6, UR13, UPT ;  /* 0x0000000d0600728c */ /* 0x000fe2000bf05270 */
[----:B------:R3:W-:Y:S01]  /*2360*/  UTMALDG.3D.MULTICAST [UR8], [UR22], UR5, desc[UR32] ;  /* 0x00002008160073b4 */ /* 0x0007e20008011805 */
[----:B-1----:R-:W-:-:S07]  /*2370*/  UMOV UR4, UR7 ;  /* 0x0000000700047c82 */ /* 0x002fce0008000000 */
[----:B---3--:R-:W-:Y:S05]  /*2380*/  BRA.U UP0, `(.L_x_39) ;  /* 0xfffffffd004c7547 */ /* 0x008fea000b83ffff */
.L_x_33:
[C---:B------:R-:W-:Y:S01]  /*2390*/  LEA R3, R11.reuse, UR21, 0x3 ;  /* 0x000000150b037c11 */ /* 0x040fe2000f8e18ff */
[----:B------:R-:W-:Y:S01]  /*23a0*/  NOP ;  /* 0x0000000000007918 */ /* 0x000fe20000000000 */
[----:B-1----:R-:W-:Y:S02]  /*23b0*/  SHF.L.U32 R0, R10, 0x1f, RZ ;  /* 0x0000001f0a007819 */ /* 0x002fe400000006ff */
[----:B------:R-:W-:Y:S02]  /*23c0*/  LEA R5, R11, UR21, 0x4 ;  /* 0x000000150b057c11 */ /* 0x000fe4000f8e20ff */
[----:B--2-4-:R-:W1:Y:S02]  /*23d0*/  SYNCS.PHASECHK.TRANS64.TRYWAIT P0, [R3+URZ+0x190], R0 ;  /* 0x00019000030075a7 */ /* 0x014e6400080011ff */
[----:B-1----:R-:W-:Y:S05]  /*23e0*/  @!P0 BRA `(.L_x_40) ;  /* 0x0000007c00dc8947 */ /* 0x002fea0003800000 */
.L_x_152:
[----:B------:R-:W2:Y:S01]  /*23f0*/  LDS.128 R4, [R5+0x220] ;  /* 0x0002200005047984 */ /* 0x000ea20000000c00 */
[----:B------:R-:W-:Y:S01]  /*2400*/  UISETP.GE.AND UP0, UPT, UR42, 0x1, UPT ;  /* 0x000000012a00788c */ /* 0x000fe2000bf06270 */
[----:B------:R-:W-:Y:S01]  /*2410*/  @!PT LDS RZ, [RZ] ;  /* 0x00000000fffff984 */ /* 0x000fe20000000800 */
[----:B------:R-:W-:Y:S01]  /*2420*/  @!PT LDS RZ, [RZ] ;  /* 0x00000000fffff984 */ /* 0x000fe20000000800 */
[----:B------:R-:W-:Y:S01]  /*2430*/  @!PT LDS RZ, [RZ] ;  /* 0x00000000fffff984 */ /* 0x000fe20000000800 */
[----:B------:R-:W-:Y:S01]  /*2440*/  @!PT LDS RZ, [RZ] ;  /* 0x00000000fffff984 */ /* 0x000fe20000000800 */
[----:B------:R3:W-:Y:S06]  /*2450*/  MEMBAR.ALL.CTA ;  /* 0x0000000000007992 */ /* 0x0007ec0000008000 */
[----:B---3--:R-:W3:Y:S01]  /*2460*/  FENCE.VIEW.ASYNC.S ;  /* 0x00000000000073c6 */ /* 0x008ee20000000000 */
[----:B--2---:R-:W-:-:S13]  /*2470*/  LOP3.LUT P0, RZ, R6, 0x1, RZ, 0xc0, !PT ;  /* 0x0000000106ff7812 */ /* 0x004fda000780c0ff */
[----:B---3--:R-:W-:Y:S01]  /*2480*/  VOTEU.ANY UP1, P0 ;  /* 0x0000000000ff7886 */ /* 0x008fe20000020100 */
[----:B------:R-:W-:-:S13]  /*2490*/  PLOP3.LUT P0, PT, PT, PT, UP1, 0x80, 0x8 ;  /* 0x000000000008781c */ /* 0x000fda0003f0f018 */
[----:B-1----:R-:W-:Y:S02]  /*24a0*/  @P0 LOP3.LUT R0, R5, 0xffff, RZ, 0xc0, !PT ;  /* 0x0000ffff05000812 */ /* 0x002fe400078ec0ff */
[----:B------:R-:W-:Y:S02]  /*24b0*/  @P0 MOV R2, R4 ;  /* 0x0000000400020202 */ /* 0x000fe40000000f00 */
[----:B------:R-:W-:Y:S01]  /*24c0*/  @P0 R2UR UR5, R0 ;  /* 0x00000000000502ca */ /* 0x000fe200000e0000 */
[----:B------:R-:W-:Y:S01]  /*24d0*/  VIADD R0, R3, 0x1a0 ;  /* 0x000001a003007836 */ /* 0x000fe20000000000 */
[----:B------:R-:W-:Y:S02]  /*24e0*/  @P0 SHF.R.U32.HI R4, RZ, 0x10, R5 ;  /* 0x00000010ff040819 */ /* 0x000fe40000011605 */
[----:B------:R-:W-:Y:S02]  /*24f0*/  @P0 R2UR UR6, R2 ;  /* 0x00000000020602ca */ /* 0x000fe400000e0000 */
[----:B------:R-:W-:-:S02]  /*2500*/  PRMT R0, RZ, 0x654, R0 ;  /* 0x00000654ff007816 */ /* 0x000fc40000000000 */
[----:B------:R-:W-:Y:S02]  /*2510*/  @P0 R2UR UR4, R4 ;  /* 0x00000000040402ca */ /* 0x000fe400000e0000 */
[----:B------:R1:W-:Y:S03]  /*2520*/  SYNCS.ARRIVE.TRANS64.RED.A1T0 RZ, [R0+URZ], RZ ;  /* 0x000000ff00ff79a7 */ /* 0x0003e600081004ff */
[----:B------:R-:W-:-:S04]  /*2530*/  @UP1 UMOV UR39, UR5 ;  /* 0x0000000500271c82 */ /* 0x000fc80008000000 */
[----:B------:R-:W-:-:S04]  /*2540*/  @UP1 UMOV UR40, UR6 ;  /* 0x0000000600281c82 */ /* 0x000fc80008000000 */
[----:B------:R-:W-:Y:S01]  /*2550*/  @UP1 UMOV UR36, UR4 ;  /* 0x0000000400241c82 */ /* 0x000fe20008000000 */
[----:B------:R-:W-:Y:S05]  /*2560*/  BRA.U !UP0, `(.L_x_41) ;  /* 0x0000000108d47547 */ /* 0x000fea000b800000 */
[----:B------:R-:W2:Y:S01]  /*2570*/  LDCU.128 UR12, c[0x0][0xb10] ;  /* 0x00016200ff0c77ac */ /* 0x000ea20008000c00 */
[----:B------:R-:W3:Y:S01]  /*2580*/  LDCU UR22, c[0x0][0xb20] ;  /* 0x00016400ff1677ac */ /* 0x000ee20008000800 */
[----:B------:R-:W4:Y:S01]  /*2590*/  LDCU UR20, c[0x0][0xb0c] ;  /* 0x00016180ff1477ac */ /* 0x000f220008000800 */
[----:B------:R-:W1:Y:S01]  /*25a0*/  LDCU.64 UR8, c[0x0][0xb28] ;  /* 0x00016500ff0877ac */ /* 0x000e620008000a00 */
[----:B------:R-:W-:Y:S02]  /*25b0*/  UISETP.NE.AND UP3, UPT, UR42, 0x1, UPT ;  /* 0x000000012a00788c */ /* 0x000fe4000bf65270 */
[----:B--2---:R-:W-:Y:S02]  /*25c0*/  UIMAD.WIDE.U32 UR10, UR41, UR15, URZ ;  /* 0x0000000f290a72a5 */ /* 0x004fe4000f8e00ff */
[----:B------:R-:W-:Y:S02]  /*25d0*/  UIMAD.WIDE.U32 UR4, UR43, UR12, URZ ;  /* 0x0000000c2b0472a5 */ /* 0x000fe4000f8e00ff */
[----:B------:R-:W-:-:S02]  /*25e0*/  UISETP.NE.AND UP0, UPT, UR14, 0x1, UPT ;  /* 0x000000010e00788c */ /* 0x000fc4000bf05270 */
[----:B------:R-:W-:Y:S01]  /*25f0*/  UIMAD.WIDE.U32 UR18, UR39, UR15, URZ ;  /* 0x0000000f271272a5 */ /* 0x000fe2000f8e00ff */
[----:B------:R-:W-:Y:S02]  /*2600*/  UMOV UR10, UR11 ;  /* 0x0000000b000a7c82 */ /* 0x000fe40008000000 */
[----:B------:R-:W-:Y:S01]  /*2610*/  UMOV UR4, UR5 ;  /* 0x0000000500047c82 */ /* 0x000fe20008000000 */
[----:B---3--:R-:W-:Y:S02]  /*2620*/  USHF.R.U32.HI UR10, URZ, UR22, UR10 ;  /* 0x00000016ff0a7299 */ /* 0x008fe4000801160a */
[----:B----4-:R-:W-:Y:S02]  /*2630*/  UISETP.NE.AND UP2, UPT, UR20, 0x1, UPT ;  /* 0x000000011400788c */ /* 0x010fe4000bf45270 */
[----:B------:R-:W-:Y:S02]  /*2640*/  USHF.R.U32.HI UR4, URZ, UR13, UR4 ;  /* 0x0000000dff047299 */ /* 0x000fe40008011604 */
[----:B------:R-:W-:-:S02]  /*2650*/  USEL UR5, UR41, UR10, !UP0 ;  /* 0x0000000a29057287 */ /* 0x000fc4000c000000 */
[----:B------:R-:W-:Y:S02]  /*2660*/  USEL UR6, UR43, UR4, !UP2 ;  /* 0x000000042b067287 */ /* 0x000fe4000d000000 */
[----:B-1----:R-:W-:Y:S01]  /*2670*/  UIMAD.WIDE.U32 UR10, UR5, UR8, URZ ;  /* 0x00000008050a72a5 */ /* 0x002fe2000f8e00ff */
[----:B------:R-:W-:Y:S01]  /*2680*/  UMOV UR4, UR19 ;  /* 0x0000001300047c82 */ /* 0x000fe20008000000 */
[----:B------:R-:W-:Y:S02]  /*2690*/  UIMAD.WIDE.U32 UR16, UR40, UR12, URZ ;  /* 0x0000000c281072a5 */ /* 0x000fe4000f8e00ff */
[----:B------:R-:W-:-:S03]  /*26a0*/  UIMAD.WIDE.U32 UR18, UR6, UR8, URZ ;  /* 0x00000008061272a5 */ /* 0x000fc6000f8e00ff */
[----:B------:R-:W-:Y:S01]  /*26b0*/  UMOV UR10, UR11 ;  /* 0x0000000b000a7c82 */ /* 0x000fe20008000000 */
[----:B------:R-:W-:Y:S02]  /*26c0*/  USHF.R.U32.HI UR4, URZ, UR22, UR4 ;  /* 0x00000016ff047299 */ /* 0x000fe40008011604 */
[----:B------:R-:W-:Y:S01]  /*26d0*/  @UP3 USHF.R.U32.HI UR5, URZ, UR9, UR10 ;  /* 0x00000009ff053299 */ /* 0x000fe2000801160a */
[----:B------:R-:W-:Y:S01]  /*26e0*/  UMOV UR16, UR17 ;  /* 0x0000001100107c82 */ /* 0x000fe20008000000 */
[----:B------:R-:W-:Y:S01]  /*26f0*/  UMOV UR18, UR19 ;  /* 0x0000001300127c82 */ /* 0x000fe20008000000 */
[----:B------:R-:W-:Y:S02]  /*2700*/  USHF.R.U32.HI UR13, URZ, UR13, UR16 ;  /* 0x0000000dff0d7299 */ /* 0x000fe40008011610 */
[----:B------:R-:W-:Y:S02]  /*2710*/  USEL UR4, UR39, UR4, !UP0 ;  /* 0x0000000427047287 */ /* 0x000fe4000c000000 */
[----:B------:R-:W-:-:S02]  /*2720*/  @UP3 USHF.R.U32.HI UR6, URZ, UR9, UR18 ;  /* 0x00000009ff063299 */ /* 0x000fc40008011612 */
[----:B------:R-:W-:Y:S02]  /*2730*/  UIMAD UR10, UR42, UR5, URZ ;  /* 0x000000052a0a72a4 */ /* 0x000fe4000f8e02ff */
[----:B------:R-:W-:Y:S02]  /*2740*/  USEL UR5, UR40, UR13, !UP2 ;  /* 0x0000000d28057287 */ /* 0x000fe4000d000000 */
[----:B------:R-:W-:Y:S02]  /*2750*/  UIMAD UR12, UR42, UR6, URZ ;  /* 0x000000062a0c72a4 */ /* 0x000fe4000f8e02ff */
[----:B------:R-:W-:Y:S02]  /*2760*/  UISETP.GE.AND UP0, UPT, UR4, UR10, UPT ;  /* 0x0000000a0400728c */ /* 0x000fe4000bf06270 */
[----:B------:R-:W-:Y:S02]  /*2770*/  UIMAD.WIDE.U32 UR10, UR4, UR8, URZ ;  /* 0x00000008040a72a5 */ /* 0x000fe4000f8e00ff */
[----:B------:R-:W-:-:S02]  /*2780*/  UISETP.GE.OR UP0, UPT, UR5, UR12, UP0 ;  /* 0x0000000c0500728c */ /* 0x000fc40008706670 */
        /* <DEDUP_REMOVED lines=19> */
.L_x_41:
[----:B------:R-:W2:Y:S02]  /*28c0*/  LDCU UR4, c[0x0][0xb30] ;  /* 0x00016600ff0477ac */ /* 0x000ea40008000800 */
[----:B--2---:R-:W-:-:S09]  /*28d0*/  UISETP.NE.AND UP0, UPT, UR4, 0x1, UPT ;  /* 0x000000010400788c */ /* 0x004fd2000bf05270 */
[----:B------:R-:W-:Y:S05]  /*28e0*/  BRA.U UP0, `(.L_x_42) ;  /* 0x0000000100447547 */ /* 0x000fea000b800000 */
        /* <DEDUP_REMOVED lines=17> */
.L_x_42:
[----:B------:R-:W-:Y:S01]  /*2a00*/  VIADD R11, R11, 0x1 ;  /* 0x000000010b0b7836 */ /* 0x000fe20000000000 */
[----:B------:R-:W-:Y:S01]  /*2a10*/  R2UR UR4, R87 ;  /* 0x00000000570472ca */ /* 0x000fe200000e0000 */
[----:B------:R-:W-:Y:S01]  /*2a20*/  UIADD3 UR16, UPT, UPT, UR40, UR59, URZ ;  /* 0x0000003b28107290 */ /* 0x000fe2000fffe0ff */
[----:B------:R-:W-:Y:S02]  /*2a30*/  PLOP3.LUT P1, PT, PT, PT, PT, 0x80, 0x8 ;  /* 0x000000000008781c */ /* 0x000fe40003f2f070 */
[----:B------:R-:W-:-:S04]  /*2a40*/  ISETP.NE.AND P0, PT, R11, 0x2, PT ;  /* 0x000000020b00780c */ /* 0x000fc80003f05270 */
[----:B------:R-:W-:Y:S02]  /*2a50*/  SEL R3, RZ, 0x1, P0 ;  /* 0x00000001ff037807 */ /* 0x000fe40000000000 */
[----:B------:R-:W-:Y:S02]  /*2a60*/  SEL R11, R11, RZ, P0 ;  /* 0x000000ff0b0b7207 */ /* 0x000fe40000000000 */
[----:B------:R-:W-:Y:S01]  /*2a70*/  LOP3.LUT R10, R10, R3, RZ, 0x3c, !PT ;  /* 0x000000030a0a7212 */ /* 0x000fe200078e3cff */
[----:B------:R-:W-:Y:S01]  /*2a80*/  UIADD3 UR20, UPT, UPT, UR39, UR4, URZ ;  /* 0x0000000427147290 */ /* 0x000fe2000fffe0ff */
[----:B------:R-:W-:Y:S11]  /*2a90*/  BRA.U UP1, `(.L_x_43) ;  /* 0xfffffff101507547 */ /* 0x000ff6000b83ffff */
[----:B------:R-:W-:Y:S01]  /*2aa0*/  UIADD3 UR21, UPT, UPT, UR21, 0xa0, URZ ;  /* 0x000000a015157890 */ /* 0x000fe2000fffe0ff */
[----:B------:R-:W-:-:S03]  /*2ab0*/  SHF.L.U32 R3, R12, 0x1f, RZ ;  /* 0x0000001f0c037819 */ /* 0x000fc600000006ff */
[----:B------:R-:W-:-:S09]  /*2ac0*/  ULEA UR4, UR7, UR21, 0x3 ;  /* 0x0000001507047291 */ /* 0x000fd2000f8e18ff */
[----:B------:R-:W2:Y:S02]  /*2ad0*/  SYNCS.PHASECHK.TRANS64.TRYWAIT P0, [UR4], R3 ;  /* 0x00000003ff0075a7 */ /* 0x000ea40008001104 */
[----:B--2---:R-:W-:Y:S05]  /*2ae0*/  @!P0 BRA `(.L_x_44) ;  /* 0x0000007800308947 */ /* 0x004fea0003800000 */
.L_x_154:
[----:B------:R-:W-:-:S04]  /*2af0*/  UIADD3 UR4, UPT, UPT, UR7, 0x1, URZ ;  /* 0x0000000107047890 */ /* 0x000fc8000fffe0ff */
[----:B------:R-:W-:-:S04]  /*2b00*/  UISETP.NE.AND UP0, UPT, UR4, 0x14, UPT ;  /* 0x000000140400788c */ /* 0x000fc8000bf05270 */
[----:B------:R-:W-:Y:S02]  /*2b10*/  USEL UR6, URZ, 0x1, UP0 ;  /* 0x00000001ff067887 */ /* 0x000fe40008000000 */
[----:B------:R-:W-:-:S04]  /*2b20*/  USEL UR4, UR4, URZ, UP0 ;  /* 0x000000ff04047287 */ /* 0x000fc80008000000 */
[----:B------:R-:W-:Y:S01]  /*2b30*/  ULEA UR5, UR4, UR21, 0x3 ;  /* 0x0000001504057291 */ /* 0x000fe2000f8e18ff */
[----:B------:R-:W-:-:S04]  /*2b40*/  LOP3.LUT R2, R12, UR6, RZ, 0x3c, !PT ;  /* 0x000000060c027c12 */ /* 0x000fc8000f8e3cff */
[----:B-1----:R-:W-:-:S04]  /*2b50*/  SHF.L.U32 R3, R2, 0x1f, RZ ;  /* 0x0000001f02037819 */ /* 0x002fc800000006ff */
[----:B------:R-:W1:Y:S02]  /*2b60*/  SYNCS.PHASECHK.TRANS64.TRYWAIT P0, [UR5], R3 ;  /* 0x00000003ff0075a7 */ /* 0x000e640008001105 */
[----:B-1----:R-:W-:Y:S05]  /*2b70*/  @!P0 BRA `(.L_x_45) ;  /* 0x0000007800248947 */ /* 0x002fea0003800000 */
.L_x_156:
        /* <DEDUP_REMOVED lines=9> */
.L_x_158:
        /* <DEDUP_REMOVED lines=9> */
.L_x_160:
        /* <DEDUP_REMOVED lines=9> */
.L_x_162:
        /* <DEDUP_REMOVED lines=9> */
.L_x_164:
        /* <DEDUP_REMOVED lines=9> */
.L_x_166:
        /* <DEDUP_REMOVED lines=9> */
.L_x_168:
        /* <DEDUP_REMOVED lines=9> */
.L_x_170:
        /* <DEDUP_REMOVED lines=9> */
.L_x_172:
        /* <DEDUP_REMOVED lines=9> */
.L_x_174:
        /* <DEDUP_REMOVED lines=9> */
.L_x_176:
        /* <DEDUP_REMOVED lines=9> */
.L_x_178:
        /* <DEDUP_REMOVED lines=9> */
.L_x_180:
        /* <DEDUP_REMOVED lines=9> */
.L_x_182:
        /* <DEDUP_REMOVED lines=9> */
.L_x_184:
        /* <DEDUP_REMOVED lines=9> */
.L_x_186:
        /* <DEDUP_REMOVED lines=9> */
.L_x_188:
        /* <DEDUP_REMOVED lines=9> */
.L_x_190:
[----:B------:R-:W-:-:S04]  /*3510*/  UIADD3 UR4, UPT, UPT, UR4, 0x1, URZ ;  /* 0x0000000104047890 */ /* 0x000fc8000fffe0ff */
[----:B------:R-:W-:-:S04]  /*3520*/  UISETP.NE.AND UP0, UPT, UR4, 0x14, UPT ;  /* 0x000000140400788c */ /* 0x000fc8000bf05270 */
[----:B------:R-:W-:Y:S02]  /*3530*/  USEL UR5, URZ, 0x1, UP0 ;  /* 0x00000001ff057887 */ /* 0x000fe40008000000 */
[----:B------:R-:W-:-:S04]  /*3540*/  USEL UR4, UR4, URZ, UP0 ;  /* 0x000000ff04047287 */ /* 0x000fc80008000000 */
[----:B------:R-:W-:Y:S01]  /*3550*/  ULEA UR4, UR4, UR21, 0x3 ;  /* 0x0000001504047291 */ /* 0x000fe2000f8e18ff */
[----:B-1----:R-:W-:-:S04]  /*3560*/  LOP3.LUT R3, R2, UR5, RZ, 0x3c, !PT ;  /* 0x0000000502037c12 */ /* 0x002fc8000f8e3cff */
[----:B------:R-:W-:Y:S01]  /*3570*/  SHF.L.U32 R3, R3, 0x1f, RZ ;  /* 0x0000001f03037819 */ /* 0x000fe200000006ff */
[----:B------:R-:W-:-:S07]  /*3580*/  IMAD.U32 R0, RZ, RZ, UR4 ;  /* 0x00000004ff007e24 */ /* 0x000fce000f8e00ff */
.L_x_63:
[----:B-1----:R1:W2:Y:S02]  /*3590*/  SYNCS.PHASECHK.TRANS64.TRYWAIT P0, [R0+URZ], R3 ;  /* 0x00000003000075a7 */ /* 0x0022a400080011ff */
[----:B--2---:R-:W-:Y:S05]  /*35a0*/  @!P0 NANOSLEEP.SYNCS 0x989680 ;  /* 0x009896800000895d */ /* 0x004fea0003900000 */
[----:B------:R-:W2:Y:S02]  /*35b0*/  @!P0 SYNCS.PHASECHK.TRANS64 P0, [R0+URZ], R3 ;  /* 0x00000003000085a7 */ /* 0x000ea400080010ff */
[----:B--2---:R-:W-:Y:S05]  /*35c0*/  @P0 EXIT ;  /* 0x000000000000094d */ /* 0x004fea0003800000 */
[----:B------:R-:W-:Y:S05]  /*35d0*/  BRA `(.L_x_63) ;  /* 0xfffffffc00ec7947 */ /* 0x000fea000383ffff */
.L_x_23:
[----:B------:R-:W2:Y:S02]  /*35e0*/  S2UR UR4, SR_CgaCtaId ;  /* 0x00000000000479c3 */ /* 0x000ea40000008800 */
[----:B--2---:R-:W-:-:S04]  /*35f0*/  UISETP.NE.AND UP0, UPT, UR4, URZ, UPT ;  /* 0x000000ff0400728c */ /* 0x004fc8000bf05270 */
[----:B------:R-:W-:-:S09]  /*3600*/  UISETP.NE.OR UP0, UPT, UR17, 0x1, UP0 ;  /* 0x000000011100788c */ /* 0x000fd20008705670 */
[----:B------:R-:W-:Y:S05]  /*3610*/  BRA.U UP0, `(.L_x_64) ;  /* 0x00000005004c7547 */ /* 0x000fea000b800000 */
[----:B------:R-:W2:Y:S01]  /*3620*/  S2UR UR5, SR_CgaCtaId ;  /* 0x00000000000579c3 */ /* 0x000ea20000008800 */
[----:B------:R-:W-:Y:S01]  /*3630*/  UMOV UR4, 0x400 ;  /* 0x0000040000047882 */ /* 0x000fe20000000000 */
[----:B------:R-:W-:Y:S01]  /*3640*/  ISETP.GE.U32.AND P2, PT, R0, 0x4, PT ;  /* 0x000000040000780c */ /* 0x000fe20003f46070 */
[----:B------:R-:W-:Y:S01]  /*3650*/  IMAD.MOV.U32 R12, RZ, RZ, 0x1 ;  /* 0x00000001ff0c7424 */ /* 0x000fe200078e00ff */
[----:B------:R-:W-:Y:S02]  /*3660*/  CS2R R10, SRZ ;  /* 0x00000000000a7805 */ /* 0x000fe4000001ff00 */
[----:B------:R-:W-:Y:S01]  /*3670*/  CS2R R8, SRZ ;  /* 0x0000000000087805 */ /* 0x000fe2000001ff00 */
[----:B--2---:R-:W-:-:S03]  /*3680*/  ULEA UR6, UR5, UR4, 0x18 ;  /* 0x0000000405067291 */ /* 0x004fc6000f8ec0ff */
[----:B------:R-:W-:-:S09]  /*3690*/  UMOV UR5, URZ ;  /* 0x000000ff00057c82 */ /* 0x000fd20008000000 */
.L_x_68:
[----:B------:R-:W-:Y:S02]  /*36a0*/  LEA R2, R8, UR6, 0x3 ;  /* 0x0000000608027c11 */ /* 0x000fe4000f8e18ff */
[----:B------:R-:W-:-:S03]  /*36b0*/  SHF.L.U32 R5, R9, 0x1f, RZ ;  /* 0x0000001f09057819 */ /* 0x000fc600000006ff */
[----:B------:R-:W-:Y:S01]  /*36c0*/  VIADD R4, R2, 0x200 ;  /* 0x0000020002047836 */ /* 0x000fe20000000000 */
[----:B------:R-:W2:Y:S02]  /*36d0*/  SYNCS.PHASECHK.TRANS64.TRYWAIT P0, [R2+URZ+0x1f0], R5 ;  /* 0x0001f005020075a7 */ /* 0x000ea400080011ff */
[----:B--2---:R-:W-:Y:S05]  /*36e0*/  @!P0 BRA `(.L_x_65) ;  /* 0x0000007000f88947 */ /* 0x004fea0003800000 */
.L_x_191:
[----:B------:R-:W-:Y:S01]  /*36f0*/  ULEA UR4, UR5, UR6, 0x3 ;  /* 0x0000000605047291 */ /* 0x000fe2000f8e18ff */
[----:B------:R-:W-:Y:S02]  /*3700*/  PRMT R4, RZ, 0x654, R4 ;  /* 0x00000654ff047816 */ /* 0x000fe40000000004 */
[----:B--2---:R-:W-:Y:S01]  /*3710*/  SHF.L.U32 R5, R12, 0x1f, RZ ;  /* 0x0000001f0c057819 */ /* 0x004fe200000006ff */
[----:B------:R-:W-:Y:S01]  /*3720*/  UIADD3 UR7, UPT, UPT, UR4, 0x190, URZ ;  /* 0x0000019004077890 */ /* 0x000fe2000fffe0ff */
[----:B------:R2:W-:Y:S05]  /*3730*/  SYNCS.ARRIVE.TRANS64.RED.A1T0 RZ, [R4+URZ], RZ ;  /* 0x000000ff04ff79a7 */ /* 0x0005ea00081004ff */
[----:B------:R-:W-:Y:S01]  /*3740*/  IMAD.U32 R7, RZ, RZ, UR7 ;  /* 0x00000007ff077e24 */ /* 0x000fe2000f8e00ff */
[----:B------:R-:W3:Y:S04]  /*3750*/  SYNCS.PHASECHK.TRANS64.TRYWAIT P0, [UR4+0x1a0], R5 ;  /* 0x0001a005ff0075a7 */ /* 0x000ee80008001104 */
[----:B------:R-:W-:Y:S01]  /*3760*/  PRMT R6, R0, 0x654, R7 ;  /* 0x0000065400067816 */ /* 0x000fe20000000007 */
[----:B--2---:R-:W-:Y:S01]  /*3770*/  @!P2 IMAD.MOV.U32 R4, RZ, RZ, 0x10 ;  /* 0x00000010ff04a424 */ /* 0x004fe200078e00ff */
[----:B---3--:R-:W-:Y:S06]  /*3780*/  @!P0 BRA `(.L_x_66) ;  /* 0x0000007000e48947 */ /* 0x008fec0003800000 */
.L_x_193:
[----:B------:R-:W-:Y:S01]  /*3790*/  ULEA UR8, UR5, UR6, 0x4 ;  /* 0x0000000605087291 */ /* 0x000fe2000f8e20ff */
[----:B------:R-:W-:Y:S01]  /*37a0*/  SEL R3, R6, R3, !P2 ;  /* 0x0000000306037207 */ /* 0x000fe20005000000 */
[----:B------:R-:W-:Y:S01]  /*37b0*/  UIADD3 UR9, UPT, UPT, UR4, 0x190, URZ ;  /* 0x0000019004097890 */ /* 0x000fe2000fffe0ff */
[----:B--2---:R-:W-:Y:S01]  /*37c0*/  LEA R2, R11, UR6, 0x3 ;  /* 0x000000060b027c11 */ /* 0x004fe2000f8e18ff */
[----:B------:R-:W-:Y:S01]  /*37d0*/  UIADD3 UR8, UPT, UPT, UR8, 0x220, URZ ;  /* 0x0000022008087890 */ /* 0x000fe2000fffe0ff */
[----:B------:R-:W-:Y:S01]  /*37e0*/  SHF.L.U32 R5, R10, 0x1f, RZ ;  /* 0x0000001f0a057819 */ /* 0x000fe200000006ff */
[----:B------:R2:W-:Y:S01]  /*37f0*/  @!P2 SYNCS.ARRIVE.TRANS64.RED RZ, [R3+URZ], R4 ;  /* 0x0000000403ffa9a7 */ /* 0x0005e200080004ff */
[----:B------:R-:W-:Y:S01]  /*3800*/  UIADD3 UR4, UPT, UPT, UR5, 0x1, URZ ;  /* 0x0000000105047890 */ /* 0x000fe2000fffe0ff */
[----:B------:R-:W-:-:S03]  /*3810*/  VIADD R8, R8, 0x1 ;  /* 0x0000000108087836 */ /* 0x000fc60000000000 */
[----:B------:R-:W-:Y:S02]  /*3820*/  UISETP.NE.AND UP0, UPT, UR4, 0x2, UPT ;  /* 0x000000020400788c */ /* 0x000fe4000bf05270 */
[----:B------:R-:W-:Y:S06]  /*3830*/  UGETNEXTWORKID.BROADCAST [UR8], [UR9] ;  /* 0x00000000080073ca */ /* 0x000fec0008000100 */
[----:B------:R-:W-:Y:S01]  /*3840*/  USEL UR7, URZ, 0x1, UP0 ;  /* 0x00000001ff077887 */ /* 0x000fe20008000000 */
[----:B------:R-:W-:Y:S01]  /*3850*/  ISETP.NE.AND P0, PT, R8, 0x2, PT ;  /* 0x000000020800780c */ /* 0x000fe20003f05270 */
[----:B------:R-:W-:Y:S01]  /*3860*/  USEL UR5, UR4, URZ, UP0 ;  /* 0x000000ff04057287 */ /* 0x000fe20008000000 */
[----:B------:R-:W3:Y:S03]  /*3870*/  SYNCS.PHASECHK.TRANS64.TRYWAIT P1, [R2+URZ+0x190], R5 ;  /* 0x00019005020075a7 */ /* 0x000ee600080211ff */
[----:B------:R-:W-:Y:S01]  /*3880*/  LOP3.LUT R12, R12, UR7, RZ, 0x3c, !PT ;  /* 0x000000070c0c7c12 */ /* 0x000fe2000f8e3cff */
[----:B--23--:R-:W-:Y:S07]  /*3890*/  @!P1 BRA `(.L_x_67) ;  /* 0x0000007000b89947 */ /* 0x00cfee0003800000 */
.L_x_194:
[C---:B------:R-:W-:Y:S01]  /*38a0*/  LEA R4, R11.reuse, UR6, 0x4 ;  /* 0x000000060b047c11 */ /* 0x040fe2000f8e20ff */
[----:B--2---:R-:W-:Y:S01]  /*38b0*/  VIADD R2, R2, 0x1a0 ;  /* 0x000001a002027836 */ /* 0x004fe20000000000 */
[----:B------:R-:W-:Y:S01]  /*38c0*/  SEL R8, R8, RZ, P0 ;  /* 0x000000ff08087207 */ /* 0x000fe20000000000 */
[----:B------:R-:W-:-:S03]  /*38d0*/  VIADD R11, R11, 0x1 ;  /* 0x000000010b0b7836 */ /* 0x000fc60000000000 */
[----:B------:R-:W2:Y:S01]  /*38e0*/  LDS.128 R4, [R4+0x220] ;  /* 0x0002200004047984 */ /* 0x000ea20000000c00 */
[----:B------:R-:W-:Y:S02]  /*38f0*/  PRMT R2, RZ, 0x654, R2 ;  /* 0x00000654ff027816 */ /* 0x000fe40000000002 */
[C---:B------:R-:W-:Y:S01]  /*3900*/  ISETP.NE.AND P1, PT, R11.reuse, 0x2, PT ;  /* 0x000000020b00780c */ /* 0x040fe20003f25270 */
[----:B------:R-:W-:Y:S01]  /*3910*/  @!PT LDS RZ, [RZ] ;  /* 0x00000000fffff984 */ /* 0x000fe20000000800 */
[----:B------:R-:W-:Y:S01]  /*3920*/  @!PT LDS RZ, [RZ] ;  /* 0x00000000fffff984 */ /* 0x000fe20000000800 */
[----:B------:R-:W-:Y:S01]  /*3930*/  @!PT LDS RZ, [RZ] ;  /* 0x00000000fffff984 */ /* 0x000fe20000000800 */
[----:B------:R-:W-:Y:S01]  /*3940*/  @!PT LDS RZ, [RZ] ;  /* 0x00000000fffff984 */ /* 0x000fe20000000800 */
[----:B------:R3:W-:Y:S06]  /*3950*/  MEMBAR.ALL.CTA ;  /* 0x0000000000007992 */ /* 0x0007ec0000008000 */
[----:B---3--:R-:W3:Y:S01]  /*3960*/  FENCE.VIEW.ASYNC.S ;  /* 0x00000000000073c6 */ /* 0x008ee20000000000 */
[----:B------:R-:W-:Y:S01]  /*3970*/  SEL R11, R11, RZ, P1 ;  /* 0x000000ff0b0b7207 */ /* 0x000fe20000800000 */
[----:B---3--:R3:W-:Y:S01]  /*3980*/  SYNCS.ARRIVE.TRANS64.RED.A1T0 RZ, [R2+URZ], RZ ;  /* 0x000000ff02ff79a7 */ /* 0x0087e200081004ff */
[----:B--2---:R-:W-:-:S02]  /*3990*/  LOP3.LUT P3, RZ, R6, 0x1, RZ, 0xc0, !PT ;  /* 0x0000000106ff7812 */ /* 0x004fc4000786c0ff */
[----:B------:R-:W-:-:S04]  /*39a0*/  SEL R5, RZ, 0x1, P1 ;  /* 0x00000001ff057807 */ /* 0x000fc80000800000 */
[----:B------:R-:W-:Y:S02]  /*39b0*/  LOP3.LUT R10, R10, R5, RZ, 0x3c, !PT ;  /* 0x000000050a0a7212 */ /* 0x000fe400078e3cff */
[----:B---3--:R-:W-:-:S04]  /*39c0*/  SEL R2, RZ, 0x1, P0 ;  /* 0x00000001ff027807 */ /* 0x008fc80000000000 */
[----:B------:R-:W-:Y:S01]  /*39d0*/  LOP3.LUT R9, R9, R2, RZ, 0x3c, !PT ;  /* 0x0000000209097212 */ /* 0x000fe200078e3cff */
[----:B------:R-:W-:Y:S06]  /*39e0*/  @P3 BRA `(.L_x_68) ;  /* 0xfffffffc002c3947 */ /* 0x000fec000383ffff */
[----:B------:R-:W-:Y:S01]  /*39f0*/  ULEA UR4, UR5, UR6, 0x3 ;  /* 0x0000000605047291 */ /* 0x000fe2000f8e18ff */
[----:B------:R-:W-:-:S08]  /*3a00*/  SHF.L.U32 R3, R12, 0x1f, RZ ;  /* 0x0000001f0c037819 */ /* 0x000fd000000006ff */
[----:B------:R-:W2:Y:S02]  /*3a10*/  SYNCS.PHASECHK.TRANS64 P0, [UR4+0x1a0], R3 ;  /* 0x0001a003ff0075a7 */ /* 0x000ea40008001004 */
[----:B--2---:R-:W-:Y:S05]  /*3a20*/  @P0 BRA `(.L_x_69) ;  /* 0x0000000000080947 */ /* 0x004fea0003800000 */
[----:B------:R-:W2:Y:S02]  /*3a30*/  SYNCS.PHASECHK.TRANS64.TRYWAIT P0, [UR4+0x1a0], R3 ;  /* 0x0001a003ff0075a7 */ /* 0x000ea40008001104 */
[----:B--2---:R-:W-:Y:S05]  /*3a40*/  @!P0 BRA `(.L_x_70) ;  /* 0x0000007000608947 */ /* 0x004fea0003800000 */
.L_x_69:
[----:B------:R-:W-:-:S04]  /*3a50*/  UIADD3 UR7, UPT, UPT, UR5, 0x1, URZ ;  /* 0x0000000105077890 */ /* 0x000fc8000fffe0ff */
[----:B------:R-:W-:-:S04]  /*3a60*/  UISETP.NE.AND UP0, UPT, UR7, 0x2, UPT ;  /* 0x000000020700788c */ /* 0x000fc8000bf05270 */
[----:B------:R-:W-:Y:S02]  /*3a70*/  USEL UR8, URZ, 0x1, UP0 ;  /* 0x00000001ff087887 */ /* 0x000fe40008000000 */
[----:B------:R-:W-:-:S04]  /*3a80*/  USEL UR7, UR7, URZ, UP0 ;  /* 0x000000ff07077287 */ /* 0x000fc80008000000 */
[----:B------:R-:W-:Y:S01]  /*3a90*/  ULEA UR7, UR7, UR6, 0x3 ;  /* 0x0000000607077291 */ /* 0x000fe2000f8e18ff */
[----:B--2---:R-:W-:-:S04]  /*3aa0*/  LOP3.LUT R3, R12, UR8, RZ, 0x3c, !PT ;  /* 0x000000080c037c12 */ /* 0x004fc8000f8e3cff */
[----:B------:R-:W-:-:S04]  /*3ab0*/  SHF.L.U32 R0, R3, 0x1f, RZ ;  /* 0x0000001f03007819 */ /* 0x000fc800000006ff */
[----:B------:R-:W2:Y:S02]  /*3ac0*/  SYNCS.PHASECHK.TRANS64 P0, [UR7+0x1a0], R0 ;  /* 0x0001a000ff0075a7 */ /* 0x000ea40008001007 */
[----:B-12---:R-:W-:Y:S05]  /*3ad0*/  @P0 EXIT ;  /* 0x000000000000094d */ /* 0x006fea0003800000 */
[----:B------:R-:W-:Y:S02]  /*3ae0*/  SHF.L.U32 R3, R3, 0x1f, RZ ;  /* 0x0000001f03037819 */ /* 0x000fe400000006ff */
[----:B------:R-:W-:-:S07]  /*3af0*/  MOV R0, UR7 ;  /* 0x0000000700007c02 */ /* 0x000fce0008000f00 */
.L_x_71:
[----:B-1----:R1:W2:Y:S02]  /*3b00*/  SYNCS.PHASECHK.TRANS64.TRYWAIT P0, [R0+URZ+0x1a0], R3 ;  /* 0x0001a003000075a7 */ /* 0x0022a400080011ff */
[----:B--2---:R-:W-:Y:S05]  /*3b10*/  @!P0 NANOSLEEP.SYNCS 0x989680 ;  /* 0x009896800000895d */ /* 0x004fea0003900000 */
[----:B------:R-:W2:Y:S02]  /*3b20*/  @!P0 SYNCS.PHASECHK.TRANS64 P0, [R0+URZ+0x1a0], R3 ;  /* 0x0001a003000085a7 */ /* 0x000ea400080010ff */
[----:B--2---:R-:W-:Y:S05]  /*3b30*/  @P0 EXIT ;  /* 0x000000000000094d */ /* 0x004fea0003800000 */
[----:B------:R-:W-:Y:S05]  /*3b40*/  BRA `(.L_x_71) ;  /* 0xfffffffc00ec7947 */ /* 0x000fea000383ffff */
.L_x_64:
[----:B------:R-:W-:Y:S05]  /*3b50*/  BRA.U UP4, `(.L_x_72) ;  /* 0x0000000d04847547 */ /* 0x000fea000b800000 */
[----:B------:R-:W2:Y:S01]  /*3b60*/  S2UR UR7, SR_CgaCtaId ;  /* 0x00000000000779c3 */ /* 0x000ea20000008800 */
[----:B------:R-:W-:Y:S01]  /*3b70*/  UMOV UR4, 0x40 ;  /* 0x0000004000047882 */ /* 0x000fe20000000000 */
[----:B------:R-:W-:Y:S01]  /*3b80*/  NOP ;  /* 0x0000000000007918 */ /* 0x000fe20000000000 */
[----:B------:R-:W-:Y:S01]  /*3b90*/  UMOV UR6, 0x400 ;  /* 0x0000040000067882 */ /* 0x000fe20000000000 */
[----:B--2---:R-:W-:Y:S02]  /*3ba0*/  ULEA UR5, UR7, UR4, 0x18 ;  /* 0x0000000407057291 */ /* 0x004fe4000f8ec0ff */
[----:B------:R-:W-:-:S07]  /*3bb0*/  ULEA UR6, UR7, UR6, 0x18 ;  /* 0x0000000607067291 */ /* 0x000fce000f8ec0ff */
[----:B------:R-:W2:Y:S02]  /*3bc0*/  LDS.U8 R0, [UR5+0x1c] ;  /* 0x00001c05ff007984 */ /* 0x000ea40008000000 */
[----:B--2---:R-:W-:-:S13]  /*3bd0*/  ISETP.NE.AND P0, PT, R0, RZ, PT ;  /* 0x000000ff0000720c */ /* 0x004fda0003f05270 */
[----:B------:R-:W-:Y:S05]  /*3be0*/  @P0 BRA `(.L_x_73) ;  /* 0x0000000000580947 */ /* 0x000fea0003800000 */
[----:B------:R-:W-:-:S13]  /*3bf0*/  ELECT P0, URZ, PT ;  /* 0x0000000000ff782f */ /* 0x000fda0003800000 */
[----:B------:R-:W-:Y:S05]  /*3c00*/  @!P0 BRA `(.L_x_74) ;  /* 0x0000000000608947 */ /* 0x000fea0003800000 */
[----:B------:R-:W-:Y:S01]  /*3c10*/  UMOV UR4, 0x10 ;  /* 0x0000001000047882 */ /* 0x000fe20000000000 */
[----:B------:R-:W-:Y:S01]  /*3c20*/  HFMA2 R0, -RZ, RZ, 0, 5.9604644775390625e-08 ;  /* 0x00000001ff007431 */ /* 0x000fe200000001ff */
[----:B------:R-:W-:-:S03]  /*3c30*/  MOV R3, 0xffff ;  /* 0x0000ffff00037802 */ /* 0x000fc60000000f00 */
[----:B------:R-:W-:Y:S04]  /*3c40*/  DEPBAR.LE SB2, 0x36 ;  /* 0x0000ad800000791a */ /* 0x000fe80000000000 */
[----:B------:R-:W2:Y:S02]  /*3c50*/  UTCATOMSWS.FIND_AND_SET.ALIGN UP0, UR4, UR4 ;  /* 0x00000004000475e3 */ /* 0x000ea40008000800 */
[----:B--2---:R-:W-:Y:S01]  /*3c60*/  MOV R4, UR4 ;  /* 0x0000000400047c02 */ /* 0x004fe20008000f00 */
[----:B------:R-:W-:Y:S06]  /*3c70*/  BRA.U UP0, `(.L_x_75) ;  /* 0x0000000100187547 */ /* 0x000fec000b800000 */
.L_x_76:
[----:B------:R-:W-:Y:S05]  /*3c80*/  NANOSLEEP 0x64 ;  /* 0x000000640000795d */ /* 0x000fea0003800000 */
[----:B------:R-:W-:-:S05]  /*3c90*/  UMOV UR4, 0x10 ;  /* 0x0000001000047882 */ /* 0x000fca0000000000 */
[----:B------:R-:W-:Y:S04]  /*3ca0*/  DEPBAR.LE SB2, 0x36 ;  /* 0x0000ad800000791a */ /* 0x000fe80000000000 */
[----:B------:R-:W2:Y:S02]  /*3cb0*/  UTCATOMSWS.FIND_AND_SET.ALIGN UP0, UR4, UR4 ;  /* 0x00000004000475e3 */ /* 0x000ea40008000800 */
[----:B--2---:R-:W-:Y:S01]  /*3cc0*/  MOV R4, UR4 ;  /* 0x0000000400047c02 */ /* 0x004fe20008000f00 */
[----:B------:R-:W-:Y:S05]  /*3cd0*/  BRA.U !UP0, `(.L_x_76) ;  /* 0xfffffffd08e87547 */ /* 0x000fea000b83ffff */
.L_x_75:
[-C--:B------:R-:W-:Y:S02]  /*3ce0*/  SHF.L.U32 R3, R3, R4.reuse, RZ ;  /* 0x0000000403037219 */ /* 0x080fe400000006ff */
[----:B------:R-:W-:Y:S01]  /*3cf0*/  SHF.L.U32 R0, R0, R4, RZ ;  /* 0x0000000400007219 */ /* 0x000fe200000006ff */
[----:B------:R-:W-:Y:S02]  /*3d00*/  IMAD.SHL.U32 R4, R4, 0x20, RZ ;  /* 0x0000002004047824 */ /* 0x000fe400078e00ff */
[----:B------:R2:W-:Y:S04]  /*3d10*/  ATOMS.OR RZ, [UR5+0x14], R3 ;  /* 0x00001403ffff798c */ /* 0x0005e8000b000005 */
[----:B------:R2:W-:Y:S04]  /*3d20*/  ATOMS.OR RZ, [UR5+0x18], R0 ;  /* 0x00001800ffff798c */ /* 0x0005e8000b000005 */
[----:B------:R2:W-:Y:S01]  /*3d30*/  STS [UR6+0x240], R4 ;  /* 0x00024004ff007988 */ /* 0x0005e20008000806 */
[----:B------:R-:W-:Y:S05]  /*3d40*/  BRA `(.L_x_74) ;  /* 0x0000000000107947 */ /* 0x000fea0003800000 */
.L_x_73:
[----:B------:R-:W-:Y:S02]  /*3d50*/  MOV R0, 0xffffffff ;  /* 0xffffffff00007802 */ /* 0x000fe40000000f00 */
[----:B------:R-:W-:-:S03]  /*3d60*/  MOV R4, 0x3d90 ;  /* 0x00003d9000047802 */ /* 0x000fc60000000f00 */
[----:B------:R2:W-:Y:S04]  /*3d70*/  STS [UR6+0x240], R0 ;  /* 0x00024000ff007988 */ /* 0x0005e80008000806 */
[----:B-12--5:R-:W-:Y:S05]  /*3d80*/  CALL.REL.NOINC `($__internal_1_$__cuda_sm10x_tcgen05_guardrail_trap_phase_invalid_during_alloc) ;  /* 0x0000007400a47944 */ /* 0x026fea0003c00000 */
.L_x_74:
[----:B------:R-:W-:Y:S05]  /*3d90*/  WARPSYNC.ALL ;  /* 0x0000000000007948 */ /* 0x000fea0003800000 */
[----:B------:R-:W3:Y:S01]  /*3da0*/  S2UR UR4, SR_CgaCtaId ;  /* 0x00000000000479c3 */ /* 0x000ee20000008800 */
[----:B------:R-:W-:Y:S01]  /*3db0*/  UMOV UR13, 0x400 ;  /* 0x00000400000d7882 */ /* 0x000fe20000000000 */
[----:B------:R-:W-:-:S06]  /*3dc0*/  NOP ;  /* 0x0000000000007918 */ /* 0x000fcc0000000000 */
[----:B------:R-:W-:Y:S06]  /*3dd0*/  BAR.ARV 0x6, 0xa0 ;  /* 0x0182800000007b1d */ /* 0x000fec0000002000 */
[----:B------:R-:W4:Y:S01]  /*3de0*/  LDCU UR5, c[0x0][0x38c] ;  /* 0x00007180ff0577ac */ /* 0x000f220008000800 */
[----:B------:R-:W-:Y:S01]  /*3df0*/  LOP3.LUT R2, R2, 0xffff, RZ, 0xc0, !PT ;  /* 0x0000ffff02027812 */ /* 0x000fe200078ec0ff */
[----:B------:R-:W-:Y:S01]  /*3e00*/  IMAD.MOV.U32 R11, RZ, RZ, 0x1 ;  /* 0x00000001ff0b7424 */ /* 0x000fe200078e00ff */
[----:B------:R-:W-:Y:S01]  /*3e10*/  CS2R R8, SRZ ;  /* 0x0000000000087805 */ /* 0x000fe2000001ff00 */
[----:B------:R-:W1:Y:S01]  /*3e20*/  LDCU UR8, c[0x0][0x38c] ;  /* 0x00007180ff0877ac */ /* 0x000e620008000800 */
[----:B------:R-:W-:Y:S01]  /*3e30*/  R2UR UR15, R2 ;  /* 0x00000000020f72ca */ /* 0x000fe200000e0000 */
[----:B------:R-:W-:Y:S01]  /*3e40*/  IMAD.MOV.U32 R10, RZ, RZ, RZ ;  /* 0x000000ffff0a7224 */ /* 0x000fe200078e00ff */
[----:B------:R-:W-:Y:S01]  /*3e50*/  UMOV UR18, URZ ;  /* 0x000000ff00127c82 */ /* 0x000fe20008000000 */
[----:B------:R-:W-:Y:S01]  /*3e60*/  UMOV UR10, URZ ;  /* 0x000000ff000a7c82 */ /* 0x000fe20008000000 */
[----:B---3--:R-:W-:Y:S01]  /*3e70*/  ULEA UR13, UR4, UR13, 0x18 ;  /* 0x0000000d040d7291 */ /* 0x008fe2000f8ec0ff */
[----:B------:R-:W-:Y:S01]  /*3e80*/  UMOV UR20, 0x0 ;  /* 0x0000000000147882 */ /* 0x000fe20000000000 */
[----:B------:R-:W-:-:S02]  /*3e90*/  UMOV UR21, 0x4400490 ;  /* 0x0440049000157882 */ /* 0x000fc40000000000 */
[----:B------:R-:W-:Y:S02]  /*3ea0*/  UIADD3 UR6, UPT, UPT, UR13, 0x6600, URZ ;  /* 0x000066000d067890 */ /* 0x000fe4000fffe0ff */
[----:B------:R-:W-:Y:S02]  /*3eb0*/  UIADD3 UR7, UPT, UPT, UR13, 0x10600, URZ ;  /* 0x000106000d077890 */ /* 0x000fe4000fffe0ff */
[----:B----4-:R-:W-:Y:S01]  /*3ec0*/  UIADD3 UR5, UPT, UPT, UR5, 0x1f, URZ ;  /* 0x0000001f05057890 */ /* 0x010fe2000fffe0ff */
[----:B--2---:R-:W2:Y:S01]  /*3ed0*/  LDS R0, [UR13+0x240] ;  /* 0x0002400dff007984 */ /* 0x004ea20008000800 */
[----:B------:R-:W-:Y:S02]  /*3ee0*/  USHF.R.U32.HI UR6, URZ, 0x4, UR6 ;  /* 0x00000004ff067899 */ /* 0x000fe40008011606 */
[----:B------:R-:W-:Y:S02]  /*3ef0*/  USHF.R.S32.HI UR4, URZ, 0x1f, UR5 ;  /* 0x0000001fff047899 */ /* 0x000fe40008011405 */
[----:B------:R-:W-:-:S02]  /*3f00*/  ULOP3.LUT UR6, UR6, 0x3fff, URZ, 0xc0, !UPT ;  /* 0x00003fff06067892 */ /* 0x000fc4000f8ec0ff */
[----:B------:R-:W-:Y:S02]  /*3f10*/  ULEA.HI UR4, UR4, UR5, URZ, 0x5 ;  /* 0x0000000504047291 */ /* 0x000fe4000f8f28ff */
[----:B------:R-:W-:Y:S02]  /*3f20*/  USHF.R.U32.HI UR5, URZ, 0x4, UR7 ;  /* 0x00000004ff057899 */ /* 0x000fe40008011607 */
[----:B------:R-:W-:Y:S02]  /*3f30*/  USHF.R.S32.HI UR22, URZ, 0x5, UR4 ;  /* 0x00000005ff167899 */ /* 0x000fe40008011404 */
[----:B------:R-:W-:Y:S02]  /*3f40*/  ULOP3.LUT UR5, UR5, 0x3fff, URZ, 0xc0, !UPT ;  /* 0x00003fff05057892 */ /* 0x000fe4000f8ec0ff */
[----:B------:R-:W-:Y:S02]  /*3f50*/  UISETP.LT.AND UP0, UPT, UR22, 0x1, UPT ;  /* 0x000000011600788c */ /* 0x000fe4000bf01270 */
[----:B------:R-:W-:-:S02]  /*3f60*/  ULOP3.LUT UR16, UR6, 0x10000, URZ, 0xfc, !UPT ;  /* 0x0001000006107892 */ /* 0x000fc4000f8efcff */
[----:B------:R-:W-:Y:S02]  /*3f70*/  USEL UR23, UR22, 0x1, !UP0 ;  /* 0x0000000116177887 */ /* 0x000fe4000c000000 */
[----:B------:R-:W-:Y:S02]  /*3f80*/  ULOP3.LUT UR17, UR5, 0x10000, URZ, 0xfc, !UPT ;  /* 0x0001000005117892 */ /* 0x000fe4000f8efcff */
[----:B------:R-:W-:Y:S02]  /*3f90*/  UIADD3 UR23, UPT, UPT, -UR23, URZ, URZ ;  /* 0x000000ff17177290 */ /* 0x000fe4000fffe1ff */
[----:B-1----:R-:W-:Y:S01]  /*3fa0*/  UISETP.GE.AND UP4, UPT, UR8, 0x1, UPT ;  /* 0x000000010800788c */ /* 0x002fe2000bf86270 */
[----:B--2---:R-:W-:-:S15]  /*3fb0*/  R2UR UR24, R0 ;  /* 0x00000000001872ca */ /* 0x004fde00000e0000 */
.L_x_83:
[----:B------:R-:W-:Y:S02]  /*3fc0*/  LEA R0, R10, UR13, 0x3 ;  /* 0x0000000d0a007c11 */ /* 0x000fe4000f8e18ff */
[----:B------:R-:W-:Y:S02]  /*3fd0*/  SHF.L.U32 R5, R9, 0x1f, RZ ;  /* 0x0000001f09057819 */ /* 0x000fe400000006ff */
[----:B------:R-:W-:Y:S01]  /*3fe0*/  PLOP3.LUT P0, PT, PT, PT, UP4, 0x80, 0x8 ;  /* 0x000000000008781c */ /* 0x000fe20003f0f048 */
[----:B------:R-:W-:Y:S01]  /*3ff0*/  VIADD R3, R0, 0x1a0 ;  /* 0x000001a000037836 */ /* 0x000fe20000000000 */
[----:B-1----:R-:W1:Y:S02]  /*4000*/  SYNCS.PHASECHK.TRANS64.TRYWAIT P1, [R0+URZ+0x190], R5 ;  /* 0x00019005000075a7 */ /* 0x002e6400080211ff */
[----:B-1-3--:R-:W-:Y:S09]  /*4010*/  @!P1 BRA `(.L_x_77) ;  /* 0x0000006c00049947 */ /* 0x00aff20003800000 */
.L_x_196:
[----:B------:R-:W-:Y:S01]  /*4020*/  LEA R4, R10, UR13, 0x4 ;  /* 0x0000000d0a047c11 */ /* 0x000fe2000f8e20ff */
[----:B------:R-:W-:Y:S01]  /*4030*/  @UP4 ULEA UR4, UR10, UR13, 0x3 ;  /* 0x0000000d0a044291 */ /* 0x000fe2000f8e18ff */
[----:B------:R-:W-:Y:S01]  /*4040*/  PLOP3.LUT P2, PT, PT, PT, PT, 0x80, 0x8 ;  /* 0x000000000008781c */ /* 0x000fe20003f4f070 */
[----:B------:R-:W-:Y:S01]  /*4050*/  ULEA UR19, UR18, UR13, 0x3 ;  /* 0x0000000d12137291 */ /* 0x000fe2000f8e18ff */
[----:B------:R-:W-:Y:S02]  /*4060*/  PRMT R3, RZ, 0x654, R3 ;  /* 0x00000654ff037816 */ /* 0x000fe40000000003 */
[----:B-1----:R-:W1:Y:S01]  /*4070*/  LDS.128 R4, [R4+0x220] ;  /* 0x0002200004047984 */ /* 0x002e620000000c00 */
[----:B------:R-:W-:Y:S02]  /*4080*/  @P0 SHF.L.U32 R2, R8, 0x1f, RZ ;  /* 0x0000001f08020819 */ /* 0x000fe400000006ff */
[----:B------:R-:W-:Y:S01]  /*4090*/  SHF.L.U32 R0, R11, 0x1f, RZ ;  /* 0x0000001f0b007819 */ /* 0x000fe200000006ff */
[----:B------:R-:W-:Y:S01]  /*40a0*/  @!PT LDS RZ, [RZ] ;  /* 0x00000000fffff984 */ /* 0x000fe20000000800 */
[----:B------:R-:W-:Y:S01]  /*40b0*/  @!PT LDS RZ, [RZ] ;  /* 0x00000000fffff984 */ /* 0x000fe20000000800 */
[----:B------:R-:W-:Y:S01]  /*40c0*/  @!PT LDS RZ, [RZ] ;  /* 0x00000000fffff984 */ /* 0x000fe20000000800 */
[----:B------:R-:W-:Y:S01]  /*40d0*/  @!PT LDS RZ, [RZ] ;  /* 0x00000000fffff984 */ /* 0x000fe20000000800 */
[----:B------:R2:W-:Y:S06]  /*40e0*/  MEMBAR.ALL.CTA ;  /* 0x0000000000007992 */ /* 0x0005ec0000008000 */
[----:B--2---:R-:W2:Y:S02]  /*40f0*/  FENCE.VIEW.ASYNC.S ;  /* 0x00000000000073c6 */ /* 0x004ea40000000000 */
[----:B--2---:R2:W-:Y:S01]  /*4100*/  SYNCS.ARRIVE.TRANS64.RED.A1T0 RZ, [R3+URZ], RZ ;  /* 0x000000ff03ff79a7 */ /* 0x0045e200081004ff */
[----:B------:R2:W3:Y:S01]  /*4110*/  @P0 SYNCS.PHASECHK.TRANS64.TRYWAIT P2, [UR4], R2 ;  /* 0x00000002ff0005a7 */ /* 0x0004e20008041104 */
[----:B-1----:R-:W-:Y:S01]  /*4120*/  LOP3.LUT P1, RZ, R6, 0x1, RZ, 0xc0, !PT ;  /* 0x0000000106ff7812 */ /* 0x002fe2000782c0ff */
[----:B------:R-:W1:Y:S02]  /*4130*/  SYNCS.PHASECHK.TRANS64.TRYWAIT P0, [UR19+0x1d0], R0 ;  /* 0x0001d000ff0075a7 */ /* 0x000e640008001113 */
[----:B-123--:R-:W-:Y:S10]  /*4140*/  @!P0 BRA `(.L_x_78) ;  /* 0x0000006800cc8947 */ /* 0x00eff40003800000 */
.L_x_198:
[----:B------:R-:W-:Y:S01]  /*4150*/  IADD3 R10, PT, PT, R10, 0x1, RZ ;  /* 0x000000010a0a7810 */ /* 0x000fe20007ffe0ff */
[----:B------:R-:W-:Y:S06]  /*4160*/  BRA.U !UP4, `(.L_x_79) ;  /* 0x000000010ca07547 */ /* 0x000fec000b800000 */
[----:B------:R-:W-:Y:S02]  /*4170*/  ULEA.HI UR4, UR18, UR18, URZ, 0x1 ;  /* 0x0000001212047291 */ /* 0x000fe4000f8f08ff */
[----:B------:R-:W-:Y:S02]  /*4180*/  UPLOP3.LUT UP2, UPT, UPT, UPT, UPT, 0x40, 0x4 ;  /* 0x000000000004789c */ /* 0x000fe40003f4e870 */
[----:B------:R-:W-:Y:S02]  /*4190*/  USHF.L.U32 UR5, UR4, 0x7, URZ ;  /* 0x0000000704057899 */ /* 0x000fe400080006ff */
[----:B------:R-:W-:Y:S02]  /*41a0*/  ULOP3.LUT UR14, UR4, 0xffe, URZ, 0xc0, !UPT ;  /* 0x00000ffe040e7892 */ /* 0x000fe4000f8ec0ff */
[----:B------:R-:W-:Y:S02]  /*41b0*/  ULOP3.LUT UR4, UR5, 0xffffff00, URZ, 0xc0, !UPT ;  /* 0xffffff0005047892 */ /* 0x000fe4000f8ec0ff */
[----:B------:R-:W-:-:S02]  /*41c0*/  UIADD3 UR14, UPT, UPT, -UR14, UR18, URZ ;  /* 0x000000120e0e7290 */ /* 0x000fc4000fffe1ff */
[----:B------:R-:W-:Y:S01]  /*41d0*/  UIADD3 UR4, UPT, UPT, UR24, UR4, URZ ;  /* 0x0000000418047290 */ /* 0x000fe2000fffe0ff */
[----:B------:R-:W-:Y:S01]  /*41e0*/  UMOV UR12, UR23 ;  /* 0x00000017000c7c82 */ /* 0x000fe20008000000 */
[----:B------:R-:W-:Y:S02]  /*41f0*/  UMOV UR11, UR22 ;  /* 0x00000016000b7c82 */ /* 0x000fe40008000000 */
[----:B------:R-:W-:Y:S01]  /*4200*/  ULEA UR14, UR14, UR4, 0x14 ;  /* 0x000000040e0e7291 */ /* 0x000fe2000f8ea0ff */
[----:B------:R-:W-:-:S11]  /*4210*/  UMOV UR5, UR10 ;  /* 0x0000000a00057c82 */ /* 0x000fd60008000000 */
.L_x_82:
[----:B------:R-:W-:Y:S02]  /*4220*/  UIADD3 UR12, UPT, UPT, UR12, 0x1, URZ ;  /* 0x000000010c0c7890 */ /* 0x000fe4000fffe0ff */
[----:B--2---:R-:W-:Y:S02]  /*4230*/  ULEA UR6, UR5, UR13, 0x3 ;  /* 0x0000000d05067291 */ /* 0x004fe4000f8e18ff */
[----:B------:R-:W-:Y:S01]  /*4240*/  UISETP.NE.AND UP3, UPT, UR12, URZ, UPT ;  /* 0x000000ff0c00728c */ /* 0x000fe2000bf65270 */
[----:B---3--:R-:W-:Y:S10]  /*4250*/  @P2 BRA `(.L_x_80) ;  /* 0x00000000000c2947 */ /* 0x008ff40003800000 */
[----:B-1----:R-:W-:Y:S04]  /*4260*/  SHF.L.U32 R3, R8, 0x1f, RZ ;  /* 0x0000001f08037819 */ /* 0x002fe800000006ff */
[----:B------:R-:W1:Y:S02]  /*4270*/  SYNCS.PHASECHK.TRANS64.TRYWAIT P0, [UR6], R3 ;  /* 0x00000003ff0075a7 */ /* 0x000e640008001106 */
[----:B-1----:R-:W-:Y:S05]  /*4280*/  @!P0 BRA `(.L_x_81) ;  /* 0x0000006800948947 */ /* 0x002fea0003800000 */
.L_x_80:
[----:B------:R-:W-:Y:S01]  /*4290*/  UISETP.NE.AND UP0, UPT, UR11, 0x1, UPT ;  /* 0x000000010b00788c */ /* 0x000fe2000bf05270 */
[----:B------:R-:W-:Y:S01]  /*42a0*/  PLOP3.LUT P2, PT, PT, PT, PT, 0x80, 0x8 ;  /* 0x000000000008781c */ /* 0x000fe20003f4f070 */
[----:B------:R-:W-:Y:S02]  /*42b0*/  UIADD3 UR4, UPT, UPT, UR5, 0x1, URZ ;  /* 0x0000000105047890 */ /* 0x000fe4000fffe0ff */
[----:B------:R-:W-:Y:S02]  /*42c0*/  ULEA UR8, UR5, UR17, 0x9 ;  /* 0x0000001105087291 */ /* 0x000fe4000f8e48ff */
[----:B------:R-:W-:Y:S01]  /*42d0*/  UISETP.NE.AND UP1, UPT, UR4, 0x14, UPT ;  /* 0x000000140400788c */ /* 0x000fe2000bf25270 */
[----:B------:R-:W-:Y:S01]  /*42e0*/  PLOP3.LUT P0, PT, PT, PT, UP0, 0x80, 0x8 ;  /* 0x000000000008781c */ /* 0x000fe20003f0f008 */
[----:B------:R-:W-:Y:S02]  /*42f0*/  UIADD3 UR11, UPT, UPT, UR11, -0x1, URZ ;  /* 0xffffffff0b0b7890 */ /* 0x000fe4000fffe0ff */
[----:B------:R-:W-:Y:S02]  /*4300*/  USEL UR7, URZ, 0x1, UP1 ;  /* 0x00000001ff077887 */ /* 0x000fe40008800000 */
[----:B------:R-:W-:Y:S01]  /*4310*/  USEL UR10, UR4, URZ, UP1 ;  /* 0x000000ff040a7287 */ /* 0x000fe20008800000 */
[----:B------:R-:W-:Y:S03]  /*4320*/  UMOV UR9, 0xc0004010 ;  /* 0xc000401000097882 */ /* 0x000fe60000000000 */
[----:B------:R-:W-:Y:S01]  /*4330*/  @UP0 ULEA UR4, UR10, UR13, 0x3 ;  /* 0x0000000d0a040291 */ /* 0x000fe2000f8e18ff */
[----:B------:R-:W-:Y:S01]  /*4340*/  LOP3.LUT R8, R8, UR7, RZ, 0x3c, !PT ;  /* 0x0000000708087c12 */ /* 0x000fe2000f8e3cff */
[----:B------:R-:W-:Y:S03]  /*4350*/  UMOV UR7, 0xc0004010 ;  /* 0xc000401000077882 */ /* 0x000fe60000000000 */
[----:B-1----:R-:W-:Y:S04]  /*4360*/  @P0 SHF.L.U32 R0, R8, 0x1f, RZ ;  /* 0x0000001f08000819 */ /* 0x002fe800000006ff */
[----:B------:R2:W3:Y:S01]  /*4370*/  @P0 SYNCS.PHASECHK.TRANS64.TRYWAIT P2, [UR4], R0 ;  /* 0x00000000ff0005a7 */ /* 0x0004e20008041104 */
[----:B------:R-:W-:Y:S02]  /*4380*/  UIADD3 UR4, UPT, UPT, UR6, 0xa0, URZ ;  /* 0x000000a006047890 */ /* 0x000fe4000fffe0ff */
[----:B------:R-:W-:Y:S03]  /*4390*/  ULEA UR6, UR5, UR16, 0x7 ;  /* 0x0000001005067291 */ /* 0x000fe6000f8e38ff */
[----:B------:R-:W-:Y:S06]  /*43a0*/  UMOV UR5, UR10 ;  /* 0x0000000a00057c82 */ /* 0x000fec0008000000 */
[----:B------:R2:W-:Y:S01]  /*43b0*/  UTCQMMA gdesc[UR6], gdesc[UR8], tmem[UR14], tmem[UR20], idesc[UR21], UP2 ;  /* 0x00ff1408060075ea */ /* 0x0005e2000900030e */
[----:B------:R-:W-:Y:S01]  /*43c0*/  UPLOP3.LUT UP2, UPT, UPT, UPT, UPT, 0x80, 0x8 ;  /* 0x000000000008789c */ /* 0x000fe20003f4f070 */
[----:B------:R2:W-:Y:S01]  /*43d0*/  UTCBAR.MULTICAST [UR4], URZ, UR15 ;  /* 0x000000ff040073e9 */ /* 0x0005e2000800080f */
[----:B------:R-:W-:Y:S09]  /*43e0*/  BRA.U UP3, `(.L_x_82) ;  /* 0xfffffffd038c7547 */ /* 0x000ff2000b83ffff */
.L_x_79:
[----:B--2---:R-:W-:Y:S01]  /*43f0*/  UIADD3 UR4, UPT, UPT, UR18, 0x1, URZ ;  /* 0x0000000112047890 */ /* 0x004fe2000fffe0ff */
[C---:B------:R-:W-:Y:S01]  /*4400*/  ISETP.NE.AND P0, PT, R10.reuse, 0x2, PT ;  /* 0x000000020a00780c */ /* 0x040fe20003f05270 */
[----:B------:R-:W-:Y:S02]  /*4410*/  UIADD3 UR5, UPT, UPT, UR19, 0x1b0, URZ ;  /* 0x000001b013057890 */ /* 0x000fe4000fffe0ff */
[----:B------:R-:W-:Y:S01]  /*4420*/  UISETP.NE.AND UP0, UPT, UR4, 0x4, UPT ;  /* 0x000000040400788c */ /* 0x000fe2000bf05270 */
[----:B-1----:R-:W-:Y:S02]  /*4430*/  SEL R0, RZ, 0x1, P0 ;  /* 0x00000001ff007807 */ /* 0x002fe40000000000 */
[----:B------:R-:W-:Y:S01]  /*4440*/  SEL R10, R10, RZ, P0 ;  /* 0x000000ff0a0a7207 */ /* 0x000fe20000000000 */
[----:B------:R-:W-:Y:S01]  /*4450*/  USEL UR6, URZ, 0x1, UP0 ;  /* 0x00000001ff067887 */ /* 0x000fe20008000000 */
[----:B------:R-:W-:Y:S01]  /*4460*/  LOP3.LUT R9, R9, R0, RZ, 0x3c, !PT ;  /* 0x0000000009097212 */ /* 0x000fe200078e3cff */
[----:B------:R-:W-:Y:S01]  /*4470*/  USEL UR18, UR4, URZ, UP0 ;  /* 0x000000ff04127287 */ /* 0x000fe20008000000 */
[----:B------:R1:W-:Y:S03]  /*4480*/  UTCBAR [UR5], URZ ;  /* 0x000000ff050073e9 */ /* 0x0003e600080000ff */
[----:B------:R-:W-:Y:S01]  /*4490*/  LOP3.LUT R11, R11, UR6, RZ, 0x3c, !PT ;  /* 0x000000060b0b7c12 */ /* 0x000fe2000f8e3cff */
[----:B------:R-:W-:Y:S07]  /*44a0*/  @P1 BRA `(.L_x_83) ;  /* 0xfffffff800c41947 */ /* 0x000fee000383ffff */
[----:B------:R-:W2:Y:S01]  /*44b0*/  S2UR UR8, SR_CgaCtaId ;  /* 0x00000000000879c3 */ /* 0x000ea20000008800 */
[----:B------:R-:W-:Y:S01]  /*44c0*/  ELECT P0, URZ, PT ;  /* 0x0000000000ff782f */ /* 0x000fe20003800000 */
[----:B------:R-:W-:Y:S01]  /*44d0*/  IMAD.MOV.U32 R0, RZ, RZ, 0x1 ;  /* 0x00000001ff007424 */ /* 0x000fe200078e00ff */
[----:B------:R-:W-:Y:S01]  /*44e0*/  UIADD3 UR13, UPT, UPT, UR13, 0x1d0, URZ ;  /* 0x000001d00d0d7890 */ /* 0x000fe2000fffe0ff */
[----:B------:R-:W-:Y:S01]  /*44f0*/  SHF.L.U32 R3, R11, 0x1f, RZ ;  /* 0x0000001f0b037819 */ /* 0x000fe200000006ff */
[----:B------:R-:W-:-:S03]  /*4500*/  UMOV UR4, 0x40 ;  /* 0x0000004000047882 */ /* 0x000fc60000000000 */
[----:B------:R-:W-:Y:S01]  /*4510*/  UVIRTCOUNT.DEALLOC.SMPOOL 0x80 ;  /* 0x000000800000784c */ /* 0x000fe20000000000 */
[----:B--2---:R-:W-:Y:S02]  /*4520*/  ULEA UR8, UR8, UR4, 0x18 ;  /* 0x0000000408087291 */ /* 0x004fe4000f8ec0ff */
[----:B------:R-:W-:-:S07]  /*4530*/  ULEA UR4, UR18, UR13, 0x3 ;  /* 0x0000000d12047291 */ /* 0x000fce000f8e18ff */
[----:B------:R2:W-:Y:S02]  /*4540*/  @P0 STS.U8 [UR8+0x1c], R0 ;  /* 0x00001c00ff000988 */ /* 0x0005e40008000008 */
[----:B------:R-:W4:Y:S02]  /*4550*/  SYNCS.PHASECHK.TRANS64.TRYWAIT P0, [UR4], R3 ;  /* 0x00000003ff0075a7 */ /* 0x000f240008001104 */
[----:B--2-4-:R-:W-:Y:S05]  /*4560*/  @!P0 BRA `(.L_x_84) ;  /* 0x0000006400f48947 */ /* 0x014fea0003800000 */
.L_x_201:
[----:B------:R-:W-:-:S04]  /*4570*/  UIADD3 UR4, UPT, UPT, UR18, 0x1, URZ ;  /* 0x0000000112047890 */ /* 0x000fc8000fffe0ff */
[----:B------:R-:W-:-:S04]  /*4580*/  UISETP.NE.AND UP0, UPT, UR4, 0x4, UPT ;  /* 0x000000040400788c */ /* 0x000fc8000bf05270 */
[----:B------:R-:W-:Y:S02]  /*4590*/  USEL UR6, URZ, 0x1, UP0 ;  /* 0x00000001ff067887 */ /* 0x000fe40008000000 */
[----:B------:R-:W-:-:S04]  /*45a0*/  USEL UR4, UR4, URZ, UP0 ;  /* 0x000000ff04047287 */ /* 0x000fc80008000000 */
[----:B-1----:R-:W-:Y:S01]  /*45b0*/  ULEA UR5, UR4, UR13, 0x3 ;  /* 0x0000000d04057291 */ /* 0x002fe2000f8e18ff */
[----:B------:R-:W-:-:S04]  /*45c0*/  LOP3.LUT R2, R11, UR6, RZ, 0x3c, !PT ;  /* 0x000000060b027c12 */ /* 0x000fc8000f8e3cff */
[----:B--2---:R-:W-:-:S04]  /*45d0*/  SHF.L.U32 R3, R2, 0x1f, RZ ;  /* 0x0000001f02037819 */ /* 0x004fc800000006ff */
[----:B------:R-:W1:Y:S02]  /*45e0*/  SYNCS.PHASECHK.TRANS64.TRYWAIT P0, [UR5], R3 ;  /* 0x00000003ff0075a7 */ /* 0x000e640008001105 */
[----:B-1----:R-:W-:Y:S05]  /*45f0*/  @!P0 BRA `(.L_x_85) ;  /* 0x0000006400e88947 */ /* 0x002fea0003800000 */
.L_x_203:
        /* <DEDUP_REMOVED lines=9> */
.L_x_205:
[----:B------:R-:W-:-:S04]  /*4690*/  UIADD3 UR4, UPT, UPT, UR4, 0x1, URZ ;  /* 0x0000000104047890 */ /* 0x000fc8000fffe0ff */
[----:B------:R-:W-:-:S04]  /*46a0*/  UISETP.NE.AND UP0, UPT, UR4, 0x4, UPT ;  /* 0x000000040400788c */ /* 0x000fc8000bf05270 */
[----:B------:R-:W-:Y:S02]  /*46b0*/  USEL UR5, URZ, 0x1, UP0 ;  /* 0x00000001ff057887 */ /* 0x000fe40008000000 */
[----:B------:R-:W-:-:S04]  /*46c0*/  USEL UR4, UR4, URZ, UP0 ;  /* 0x000000ff04047287 */ /* 0x000fc80008000000 */
[----:B------:R-:W-:Y:S01]  /*46d0*/  ULEA UR4, UR4, UR13, 0x3 ;  /* 0x0000000d04047291 */ /* 0x000fe2000f8e18ff */
[----:B-1----:R-:W-:-:S04]  /*46e0*/  LOP3.LUT R3, R2, UR5, RZ, 0x3c, !PT ;  /* 0x0000000502037c12 */ /* 0x002fc8000f8e3cff */
[----:B------:R-:W-:-:S04]  /*46f0*/  SHF.L.U32 R3, R3, 0x1f, RZ ;  /* 0x0000001f03037819 */ /* 0x000fc800000006ff */
[----:B------:R-:W1:Y:S02]  /*4700*/  SYNCS.PHASECHK.TRANS64.TRYWAIT P0, [UR4], R3 ;  /* 0x00000003ff0075a7 */ /* 0x000e640008001104 */
[----:B-1----:R-:W-:Y:S05]  /*4710*/  @!P0 BRA `(.L_x_87) ;  /* 0x0000006400d08947 */ /* 0x002fea0003800000 */
.L_x_207:
[----:B------:R-:W-:Y:S01]  /*4720*/  NOP ;  /* 0x0000000000007918 */ /* 0x000fe20000000000 */
[----:B-1----:R-:W1:Y:S01]  /*4730*/  LDS R0, [UR8+0x14] ;  /* 0x00001408ff007984 */ /* 0x002e620008000800 */
[----:B------:R-:W-:Y:S01]  /*4740*/  ULOP3.LUT UR4, UR24, 0xffff, URZ, 0xc0, !UPT ;  /* 0x0000ffff18047892 */ /* 0x000fe2000f8ec0ff */
[----:B------:R-:W-:Y:S01]  /*4750*/  UMOV UR5, 0xffff ;  /* 0x0000ffff00057882 */ /* 0x000fe20000000000 */
[----:B------:R-:W-:Y:S02]  /*4760*/  UMOV UR6, 0x1 ;  /* 0x0000000100067882 */ /* 0x000fe40000000000 */
[----:B------:R-:W-:-:S04]  /*4770*/  USHF.R.U32.HI UR4, URZ, 0x5, UR4 ;  /* 0x00000005ff047899 */ /* 0x000fc80008011604 */
[----:B------:R-:W-:Y:S02]  /*4780*/  USHF.L.U32 UR5, UR5, UR4, URZ ;  /* 0x0000000405057299 */ /* 0x000fe400080006ff */
[----:B------:R-:W-:-:S04]  /*4790*/  USHF.L.U32 UR4, UR6, UR4, URZ ;  /* 0x0000000406047299 */ /* 0x000fc800080006ff */
[----:B-1----:R-:W-:-:S04]  /*47a0*/  LOP3.LUT R0, R0, UR5, RZ, 0xc0, !PT ;  /* 0x0000000500007c12 */ /* 0x002fc8000f8ec0ff */
[----:B------:R-:W-:-:S13]  /*47b0*/  ISETP.NE.AND P0, PT, R0, UR5, PT ;  /* 0x0000000500007c0c */ /* 0x000fda000bf05270 */
[----:B------:R-:W-:Y:S05]  /*47c0*/  @P0 BRA `(.L_x_88) ;  /* 0x0000000000580947 */ /* 0x000fea0003800000 */
[----:B------:R-:W1:Y:S02]  /*47d0*/  LDS R0, [UR8+0x18] ;  /* 0x00001808ff007984 */ /* 0x000e640008000800 */
[----:B-1----:R-:W-:-:S04]  /*47e0*/  LOP3.LUT R0, R0, UR4, RZ, 0xc0, !PT ;  /* 0x0000000400007c12 */ /* 0x002fc8000f8ec0ff */
[----:B------:R-:W-:-:S13]  /*47f0*/  ISETP.NE.AND P0, PT, R0, UR4, PT ;  /* 0x0000000400007c0c */ /* 0x000fda000bf05270 */
[----:B------:R-:W-:Y:S05]  /*4800*/  @P0 BRA `(.L_x_89) ;  /* 0x00000000003c0947 */ /* 0x000fea0003800000 */
[----:B------:R-:W1:Y:S01]  /*4810*/  S2R R2, SR_LANEID ;  /* 0x0000000000027919 */ /* 0x000e620000000000 */
[----:B------:R-:W-:Y:S01]  /*4820*/  ULOP3.LUT UR5, URZ, UR5, URZ, 0x33, !UPT ;  /* 0x00000005ff057292 */ /* 0x000fe2000f8e33ff */
[----:B------:R-:W-:Y:S01]  /*4830*/  LOP3.LUT R4, RZ, UR4, RZ, 0x33, !PT ;  /* 0x00000004ff047c12 */ /* 0x000fe2000f8e33ff */
[----:B------:R-:W-:Y:S02]  /*4840*/  VOTEU.ANY UR4, UPT, PT ;  /* 0x0000000000047886 */ /* 0x000fe400038e0100 */
[----:B------:R-:W-:Y:S01]  /*4850*/  UFLO.U32 UR4, UR4 ;  /* 0x00000004000472bd */ /* 0x000fe200080e0000 */
[----:B------:R-:W2:Y:S01]  /*4860*/  REDUX UR6, R4 ;  /* 0x00000000040673c4 */ /* 0x000ea20000000000 */
[----:B------:R-:W-:-:S06]  /*4870*/  IMAD.U32 R0, RZ, RZ, UR5 ;  /* 0x00000005ff007e24 */ /* 0x000fcc000f8e00ff */
[----:B------:R4:W-:Y:S01]  /*4880*/  UTCATOMSWS.AND URZ, UR5 ;  /* 0x0000000500ff79e3 */ /* 0x0009e20008000000 */
[----:B------:R-:W3:Y:S01]  /*4890*/  REDUX UR7, R0 ;  /* 0x00000000000773c4 */ /* 0x000ee20000000000 */
[----:B-1----:R-:W-:Y:S01]  /*48a0*/  ISETP.EQ.U32.AND P0, PT, R2, UR4, PT ;  /* 0x0000000402007c0c */ /* 0x002fe2000bf02070 */
[----:B--2---:R-:W-:Y:S01]  /*48b0*/  IMAD.U32 R2, RZ, RZ, UR6 ;  /* 0x00000006ff027e24 */ /* 0x004fe2000f8e00ff */
[----:B---3--:R-:W-:-:S11]  /*48c0*/  MOV R3, UR7 ;  /* 0x0000000700037c02 */ /* 0x008fd60008000f00 */
[----:B------:R4:W-:Y:S04]  /*48d0*/  @P0 ATOMS.AND RZ, [UR8+0x14], R3 ;  /* 0x00001403ffff098c */ /* 0x0009e8000a800008 */
[----:B------:R4:W-:Y:S01]  /*48e0*/  @P0 ATOMS.AND RZ, [UR8+0x18], R2 ;  /* 0x00001802ffff098c */ /* 0x0009e2000a800008 */
[----:B------:R-:W-:Y:S05]  /*48f0*/  BRA `(.L_x_90) ;  /* 0x0000000000147947 */ /* 0x000fea0003800000 */
.L_x_89:
[----:B------:R-:W-:Y:S02]  /*4900*/  MOV R2, 0x4920 ;  /* 0x0000492000027802 */ /* 0x000fe40000000f00 */
[----:B---3-5:R-:W-:Y:S05]  /*4910*/  CALL.REL.NOINC `($__internal_0_$__cuda_sm10x_tcgen05_guardrail_trap_col_being_dealloced_not_returned_by_alloc) ;  /* 0x0000006800b47944 */ /* 0x028fea0003c00000 */
[----:B------:R-:W-:Y:S05]  /*4920*/  BRA `(.L_x_90) ;  /* 0x0000000000087947 */ /* 0x000fea0003800000 */
.L_x_88:
[----:B------:R-:W-:Y:S02]  /*4930*/  MOV R2, 0x4950 ;  /* 0x0000495000027802 */ /* 0x000fe40000000f00 */
[----:B---3-5:R-:W-:Y:S05]  /*4940*/  CALL.REL.NOINC `($__internal_2_$__cuda_sm10x_tcgen05_guardrail_trap_unallocated_columns_being_dealloced) ;  /* 0x0000006800c07944 */ /* 0x028fea0003c00000 */
.L_x_90:
[----:B------:R-:W-:Y:S01]  /*4950*/  NOP ;  /* 0x0000000000007918 */ /* 0x000fe20000000000 */
[----:B----4-:R-:W-:Y:S05]  /*4960*/  EXIT ;  /* 0x000000000000794d */ /* 0x010fea0003800000 */
.L_x_72:
[----:B------:R-:W-:-:S09]  /*4970*/  UISETP.NE.OR UP0, UPT, UR17, 0x3, !UP3 ;  /* 0x000000031100788c */ /* 0x000fd2000df05670 */
[----:B------:R-:W-:Y:S05]  /*4980*/  BRA.U UP0, `(.L_x_91) ;  /* 0x0000001100587547 */ /* 0x000fea000b800000 */
[----:B------:R-:W2:Y:S01]  /*4990*/  S2UR UR10, SR_CgaCtaId ;  /* 0x00000000000a79c3 */ /* 0x000ea20000008800 */
[----:B------:R-:W3:Y:S01]  /*49a0*/  LDCU UR31, c[0x0][0x370] ;  /* 0x00006e00ff1f77ac */ /* 0x000ee20008000800 */
[----:B------:R-:W-:Y:S02]  /*49b0*/  HFMA2 R13, -RZ, RZ, 0, 0 ;  /* 0x00000000ff0d7431 */ /* 0x000fe400000001ff */
[----:B------:R-:W-:Y:S01]  /*49c0*/  IMAD.MOV.U32 R15, RZ, RZ, 0x1 ;  /* 0x00000001ff0f7424 */ /* 0x000fe200078e00ff */
[----:B------:R-:W-:Y:S01]  /*49d0*/  MOV R7, 0x1000 ;  /* 0x0000100000077802 */ /* 0x000fe20000000f00 */
[----:B------:R-:W3:Y:S01]  /*49e0*/  LDCU.128 UR44, c[0x0][0xb10] ;  /* 0x00016200ff2c77ac */ /* 0x000ee20008000c00 */
[----:B------:R-:W-:Y:S01]  /*49f0*/  IMAD.MOV.U32 R14, RZ, RZ, RZ ;  /* 0x000000ffff0e7224 */ /* 0x000fe200078e00ff */
[----:B------:R-:W4:Y:S01]  /*4a00*/  LDC.64 R16, c[0x0][0x348] ;  /* 0x0000d200ff107b82 */ /* 0x000f220000000a00 */
[----:B------:R-:W1:Y:S01]  /*4a10*/  LDCU UR30, c[0x0][0x374] ;  /* 0x00006e80ff1e77ac */ /* 0x000e620008000800 */
[----:B------:R-:W2:Y:S06]  /*4a20*/  LDCU UR15, c[0x0][0xb0c] ;  /* 0x00016180ff0f77ac */ /* 0x000eac0008000800 */
[----:B------:R-:W4:Y:S01]  /*4a30*/  LDC.64 R2, c[0x0][0x888] ;  /* 0x00022200ff027b82 */ /* 0x000f220000000a00 */
[----:B------:R-:W4:Y:S01]  /*4a40*/  LDCU UR49, c[0x0][0xb20] ;  /* 0x00016400ff3177ac */ /* 0x000f220008000800 */
[----:B------:R-:W4:Y:S06]  /*4a50*/  LDCU UR4, c[0x0][0xb30] ;  /* 0x00016600ff0477ac */ /* 0x000f2c0008000800 */
[----:B------:R-:W4:Y:S01]  /*4a60*/  LDC.64 R4, c[0x0][0x890] ;  /* 0x00022400ff047b82 */ /* 0x000f220000000a00 */
[----:B------:R-:W-:Y:S01]  /*4a70*/  UMOV UR21, 0x400 ;  /* 0x0000040000157882 */ /* 0x000fe20000000000 */
[----:B---3--:R-:W-:-:S02]  /*4a80*/  UIMAD.WIDE.U32 UR6, UR31, UR44, URZ ;  /* 0x0000002c1f0672a5 */ /* 0x008fc4000f8e00ff */
[----:B-1----:R-:W-:Y:S02]  /*4a90*/  UIMAD.WIDE.U32 UR8, UR30, UR47, URZ ;  /* 0x0000002f1e0872a5 */ /* 0x002fe4000f8e00ff */
[----:B--2---:R-:W-:Y:S02]  /*4aa0*/  ULEA UR21, UR10, UR21, 0x18 ;  /* 0x000000150a157291 */ /* 0x004fe4000f8ec0ff */
[----:B------:R-:W-:Y:S02]  /*4ab0*/  UPLOP3.LUT UP3, UPT, UPT, UPT, UPT, 0x40, 0x4 ;  /* 0x000000000004789c */ /* 0x000fe40003f6e870 */
[----:B------:R-:W-:Y:S02]  /*4ac0*/  UIADD3 UR37, UPT, UPT, UR21, 0x158, URZ ;  /* 0x0000015815257890 */ /* 0x000fe4000fffe0ff */
[----:B------:R-:W-:Y:S02]  /*4ad0*/  UIADD3 UR33, UPT, UPT, UR21, 0x140, URZ ;  /* 0x0000014015217890 */ /* 0x000fe4000fffe0ff */
[----:B------:R-:W-:-:S02]  /*4ae0*/  UIADD3 UR25, UPT, UPT, UR21, 0x148, URZ ;  /* 0x0000014815197890 */ /* 0x000fc4000fffe0ff */
[----:B------:R-:W-:Y:S01]  /*4af0*/  UIADD3 UR17, UPT, UPT, UR21, 0x150, URZ ;  /* 0x0000015015117890 */ /* 0x000fe2000fffe0ff */
[----:B------:R-:W-:Y:S01]  /*4b00*/  UMOV UR6, UR7 ;  /* 0x0000000700067c82 */ /* 0x000fe20008000000 */
[----:B------:R-:W-:Y:S01]  /*4b10*/  UMOV UR41, UR9 ;  /* 0x0000000900297c82 */ /* 0x000fe20008000000 */
[----:B------:R-:W-:Y:S02]  /*4b20*/  UISETP.GE.AND UP0, UPT, UR42, 0x1, UPT ;  /* 0x000000012a00788c */ /* 0x000fe4000bf06270 */
[----:B------:R-:W-:Y:S01]  /*4b30*/  UISETP.NE.AND UP4, UPT, UR42, 0x1, UPT ;  /* 0x000000012a00788c */ /* 0x000fe2000bf85270 */
[----:B------:R-:W1:Y:S01]  /*4b40*/  LDCU.64 UR22, c[0x0][0xb28] ;  /* 0x00016500ff1677ac */ /* 0x000e620008000a00 */
[----:B------:R-:W-:Y:S02]  /*4b50*/  UISETP.NE.AND UP6, UPT, UR15, 0x1, UPT ;  /* 0x000000010f00788c */ /* 0x000fe4000bfc5270 */
[----:B------:R-:W-:Y:S02]  /*4b60*/  UISETP.NE.AND UP5, UPT, UR46, 0x1, UPT ;  /* 0x000000012e00788c */ /* 0x000fe4000bfa5270 */
[----:B------:R-:W-:-:S02]  /*4b70*/  UPRMT UR37, UR10, 0x654, UR37 ;  /* 0x000006540a257896 */ /* 0x000fc40008000025 */
[----:B------:R-:W-:Y:S02]  /*4b80*/  USHF.R.U32.HI UR43, URZ, UR45, UR6 ;  /* 0x0000002dff2b7299 */ /* 0x000fe40008011606 */
[----:B------:R-:W-:Y:S02]  /*4b90*/  UPRMT UR40, UR10, 0x654, UR33 ;  /* 0x000006540a287896 */ /* 0x000fe40008000021 */
[----:B------:R-:W-:Y:S02]  /*4ba0*/  UPRMT UR39, UR10, 0x654, UR25 ;  /* 0x000006540a277896 */ /* 0x000fe40008000019 */
[----:B------:R-:W-:Y:S02]  /*4bb0*/  UPRMT UR38, UR10, 0x654, UR17 ;  /* 0x000006540a267896 */ /* 0x000fe40008000011 */
[----:B----4-:R-:W-:Y:S02]  /*4bc0*/  USHF.R.U32.HI UR41, URZ, UR49, UR41 ;  /* 0x00000031ff297299 */ /* 0x010fe40008011629 */
[----:B------:R-:W-:-:S11]  /*4bd0*/  UISETP.NE.AND UP2, UPT, UR4, 0x1, UPT ;  /* 0x000000010400788c */ /* 0x000fd6000bf45270 */
.L_x_102:
[C---:B------:R-:W-:Y:S02]  /*4be0*/  LEA R12, R14.reuse, UR21, 0x3 ;  /* 0x000000150e0c7c11 */ /* 0x040fe4000f8e18ff */
[----:B------:R-:W-:Y:S02]  /*4bf0*/  SHF.L.U32 R9, R13, 0x1f, RZ ;  /* 0x0000001f0d097819 */ /* 0x000fe400000006ff */
[----:B------:R-:W-:Y:S02]  /*4c00*/  LEA R10, R14, UR21, 0x4 ;  /* 0x000000150e0a7c11 */ /* 0x000fe4000f8e20ff */
[----:B--2---:R-:W2:Y:S02]  /*4c10*/  SYNCS.PHASECHK.TRANS64.TRYWAIT P0, [R12+URZ+0x190], R9 ;  /* 0x000190090c0075a7 */ /* 0x004ea400080011ff */
[----:B--2---:R-:W-:Y:S05]  /*4c20*/  @!P0 BRA `(.L_x_92) ;  /* 0x0000006000a48947 */ /* 0x004fea0003800000 */
.L_x_208:
[----:B--2---:R-:W2:Y:S01]  /*4c30*/  LDS.128 R8, [R10+0x220] ;  /* 0x000220000a087984 */ /* 0x004ea20000000c00 */
[----:B------:R-:W-:Y:S01]  /*4c40*/  UISETP.GE.AND UP0, UPT, UR42, 0x1, UPT ;  /* 0x000000012a00788c */ /* 0x000fe2000bf06270 */
[----:B------:R-:W-:Y:S01]  /*4c50*/  @!PT LDS RZ, [RZ] ;  /* 0x00000000fffff984 */ /* 0x000fe20000000800 */
[----:B------:R-:W-:Y:S01]  /*4c60*/  @!PT LDS RZ, [RZ] ;  /* 0x00000000fffff984 */ /* 0x000fe20000000800 */
[----:B------:R-:W-:Y:S01]  /*4c70*/  @!PT LDS RZ, [RZ] ;  /* 0x00000000fffff984 */ /* 0x000fe20000000800 */
[----:B------:R-:W-:Y:S01]  /*4c80*/  @!PT LDS RZ, [RZ] ;  /* 0x00000000fffff984 */ /* 0x000fe20000000800 */
[----:B------:R3:W-:Y:S06]  /*4c90*/  MEMBAR.ALL.CTA ;  /* 0x0000000000007992 */ /* 0x0007ec0000008000 */
[----:B---3--:R-:W3:Y:S01]  /*4ca0*/  FENCE.VIEW.ASYNC.S ;  /* 0x00000000000073c6 */ /* 0x008ee20000000000 */
[----:B--2---:R-:W-:Y:S11]  /*4cb0*/  LOP3.LUT P0, RZ, R10, 0x1, RZ, 0xc0, !PT ;  /* 0x000000010aff7812 */ /* 0x004ff6000780c0ff */
[----:B------:R-:W-:Y:S02]  /*4cc0*/  @!UPT UIADD3 URZ, UPT, UPT, URZ, URZ, URZ ;  /* 0x000000fffffff290 */ /* 0x000fe4000fffe0ff */
[----:B---3--:R-:W-:Y:S01]  /*4cd0*/  VOTEU.ANY UP1, P0 ;  /* 0x0000000000ff7886 */ /* 0x008fe20000020100 */
[----:B------:R-:W-:Y:S11]  /*4ce0*/  PLOP3.LUT P0, PT, PT, PT, UP1, 0x80, 0x8 ;  /* 0x000000000008781c */ /* 0x000ff60003f0f018 */
[----:B------:R-:W-:Y:S02]  /*4cf0*/  @!UPT UIADD3 URZ, UPT, UPT, URZ, URZ, URZ ;  /* 0x000000fffffff290 */ /* 0x000fe4000fffe0ff */
[----:B------:R-:W-:Y:S02]  /*4d00*/  @P0 SHF.R.U32.HI R0, RZ, 0x10, R9 ;  /* 0x00000010ff000819 */ /* 0x000fe40000011609 */
[----:B------:R-:W-:Y:S02]  /*4d10*/  @P0 MOV R6, R8 ;  /* 0x0000000800060202 */ /* 0x000fe40000000f00 */
[----:B------:R-:W-:Y:S01]  /*4d20*/  @P0 R2UR UR4, R0 ;  /* 0x00000000000402ca */ /* 0x000fe200000e0000 */
[----:B------:R-:W-:Y:S01]  /*4d30*/  VIADD R0, R12, 0x1a0 ;  /* 0x000001a00c007836 */ /* 0x000fe20000000000 */
[----:B------:R-:W-:Y:S02]  /*4d40*/  @P0 LOP3.LUT R8, R9, 0xffff, RZ, 0xc0, !PT ;  /* 0x0000ffff09080812 */ /* 0x000fe400078ec0ff */
[----:B------:R-:W-:Y:S02]  /*4d50*/  @P0 R2UR UR6, R6 ;  /* 0x00000000060602ca */ /* 0x000fe400000e0000 */
[----:B------:R-:W-:Y:S02]  /*4d60*/  PRMT R0, RZ, 0x654, R0 ;  /* 0x00000654ff007816 */ /* 0x000fe40000000000 */
[----:B------:R-:W-:Y:S02]  /*4d70*/  @P0 R2UR UR5, R8 ;  /* 0x00000000080502ca */ /* 0x000fe400000e0000 */
[----:B------:R2:W-:Y:S03]  /*4d80*/  SYNCS.ARRIVE.TRANS64.RED.A1T0 RZ, [R0+URZ], RZ ;  /* 0x000000ff00ff79a7 */ /* 0x0005e600081004ff */
[----:B------:R-:W-:Y:S04]  /*4d90*/  @UP1 UMOV UR29, UR4 ;  /* 0x00000004001d1c82 */ /* 0x000fe80008000000 */
[----:B------:R-:W-:Y:S04]  /*4da0*/  @UP1 UMOV UR14, UR6 ;  /* 0x00000006000e1c82 */ /* 0x000fe80008000000 */
[----:B------:R-:W-:Y:S01]  /*4db0*/  @UP1 UMOV UR13, UR5 ;  /* 0x00000005000d1c82 */ /* 0x000fe20008000000 */
[----:B------:R-:W-:Y:S05]  /*4dc0*/  BRA.U !UP0, `(.L_x_93) ;  /* 0x0000000108a47547 */ /* 0x000fea000b800000 */
[----:B------:R-:W-:Y:S02]  /*4dd0*/  UIMAD.WIDE.U32 UR18, UR13, UR47, URZ ;  /* 0x0000002f0d1272a5 */ /* 0x000fe4000f8e00ff */
[----:B------:R-:W-:Y:S02]  /*4de0*/  UIMAD.WIDE.U32 UR26, UR14, UR44, URZ ;  /* 0x0000002c0e1a72a5 */ /* 0x000fe4000f8e00ff */
[----:B------:R-:W-:Y:S02]  /*4df0*/  USEL UR4, UR30, UR41, !UP5 ;  /* 0x000000291e047287 */ /* 0x000fe4000e800000 */
[----:B------:R-:W-:Y:S02]  /*4e00*/  USEL UR7, UR31, UR43, !UP6 ;  /* 0x0000002b1f077287 */ /* 0x000fe4000f000000 */
[----:B-1----:R-:W-:Y:S02]  /*4e10*/  UIMAD.WIDE.U32 UR8, UR4, UR22, URZ ;  /* 0x00000016040872a5 */ /* 0x002fe4000f8e00ff */
[----:B------:R-:W-:Y:S01]  /*4e20*/  UIMAD.WIDE.U32 UR10, UR7, UR22, URZ ;  /* 0x00000016070a72a5 */ /* 0x000fe2000f8e00ff */
[----:B------:R-:W-:Y:S02]  /*4e30*/  UMOV UR5, UR19 ;  /* 0x0000001300057c82 */ /* 0x000fe40008000000 */
[----:B------:R-:W-:Y:S03]  /*4e40*/  USHF.R.U32.HI UR6, URZ, UR49, UR5 ;  /* 0x00000031ff067299 */ /* 0x000fe60008011605 */
[----:B------:R-:W-:Y:S01]  /*4e50*/  UMOV UR5, UR27 ;  /* 0x0000001b00057c82 */ /* 0x000fe20008000000 */
[----:B------:R-:W-:Y:S02]  /*4e60*/  USEL UR6, UR13, UR6, !UP5 ;  /* 0x000000060d067287 */ /* 0x000fe4000e800000 */
[----:B------:R-:W-:Y:S03]  /*4e70*/  USHF.R.U32.HI UR12, URZ, UR45, UR5 ;  /* 0x0000002dff0c7299 */ /* 0x000fe60008011605 */
[----:B------:R-:W-:Y:S02]  /*4e80*/  UMOV UR5, UR9 ;  /* 0x0000000900057c82 */ /* 0x000fe40008000000 */
[----:B------:R-:W-:Y:S03]  /*4e90*/  @UP4 USHF.R.U32.HI UR4, URZ, UR23, UR5 ;  /* 0x00000017ff044299 */ /* 0x000fe60008011605 */
[----:B------:R-:W-:Y:S01]  /*4ea0*/  UMOV UR5, UR11 ;  /* 0x0000000b00057c82 */ /* 0x000fe20008000000 */
[----:B------:R-:W-:Y:S02]  /*4eb0*/  UIMAD UR4, UR42, UR4, URZ ;  /* 0x000000042a0472a4 */ /* 0x000fe4000f8e02ff */
[----:B------:R-:W-:Y:S02]  /*4ec0*/  @UP4 USHF.R.U32.HI UR7, URZ, UR23, UR5 ;  /* 0x00000017ff074299 */ /* 0x000fe40008011605 */
[----:B------:R-:W-:Y:S02]  /*4ed0*/  UIMAD.WIDE.U32 UR10, UR6, UR22, URZ ;  /* 0x00000016060a72a5 */ /* 0x000fe4000f8e00ff */
[----:B------:R-:W-:Y:S02]  /*4ee0*/  USEL UR5, UR14, UR12, !UP6 ;  /* 0x0000000c0e057287 */ /* 0x000fe4000f000000 */
[----:B------:R-:W-:Y:S02]  /*4ef0*/  UIMAD UR8, UR42, UR7, URZ ;  /* 0x000000072a0872a4 */ /* 0x000fe4000f8e02ff */
[----:B------:R-:W-:Y:S03]  /*4f00*/  UISETP.GE.AND UP0, UPT, UR6, UR4, UPT ;  /* 0x000000040600728c */ /* 0x000fe6000bf06270 */
[----:B------:R-:W-:Y:S01]  /*4f10*/  UMOV UR4, UR11 ;  /* 0x0000000b00047c82 */ /* 0x000fe20008000000 */
[----:B------:R-:W-:Y:S02]  /*4f20*/  UISETP.GE.OR UP0, UPT, UR5, UR8, UP0 ;  /* 0x000000080500728c */ /* 0x000fe40008706670 */
[----:B------:R-:W-:Y:S02]  /*4f30*/  USHF.R.U32.HI UR4, URZ, UR23, UR4 ;  /* 0x00000017ff047299 */ /* 0x000fe40008011604 */
[----:B------:R-:W-:Y:S02]  /*4f40*/  UIMAD.WIDE.U32 UR8, UR5, UR22, URZ ;  /* 0x00000016050872a5 */ /* 0x000fe4000f8e00ff */
[----:B------:R-:W-:Y:S04]  /*4f50*/  USEL UR10, UR6, UR4, !UP4 ;  /* 0x00000004060a7287 */ /* 0x000fe8000e000000 */
[----:B------:R-:W-:Y:S01]  /*4f60*/  UIADD3 UR11, UPT, UPT, -UR10, URZ, URZ ;  /* 0x000000ff0a0b7290 */ /* 0x000fe2000fffe1ff */
[----:B------:R-:W-:Y:S02]  /*4f70*/  @!UP0 UMOV UR4, UR9 ;  /* 0x0000000900048c82 */ /* 0x000fe40008000000 */
[----:B------:R-:W-:Y:S02]  /*4f80*/  @!UP0 USHF.R.U32.HI UR4, URZ, UR23, UR4 ;  /* 0x00000017ff048299 */ /* 0x000fe40008011604 */
[----:B------:R-:W-:Y:S02]  /*4f90*/  UIMAD UR8, UR42, UR11, UR6 ;  /* 0x0000000b2a0872a4 */ /* 0x000fe4000f8e0206 */
[----:B------:R-:W-:Y:S04]  /*4fa0*/  @!UP0 USEL UR4, UR5, UR4, !UP4 ;  /* 0x0000000405048287 */ /* 0x000fe8000e000000 */
[----:B------:R-:W-:Y:S02]  /*4fb0*/  @!UP0 UIMAD UR8, UR7, UR8, UR4 ;  /* 0x00000008070882a4 */ /* 0x000fe4000f8e0204 */
[----:B------:R-:W-:Y:S02]  /*4fc0*/  @!UP0 UIADD3 UR9, UPT, UPT, UR10, -UR4, URZ ;  /* 0x800000040a098290 */ /* 0x000fe4000fffe0ff */
[----:B------:R-:W-:Y:S02]  /*4fd0*/  UIADD3 UR4, UPT, UPT, -UR5, URZ, URZ ;  /* 0x000000ff05047290 */ /* 0x000fe4000fffe1ff */
[----:B------:R-:W-:Y:S02]  /*4fe0*/  UIADD3 UR7, UPT, UPT, -UR6, URZ, URZ ;  /* 0x000000ff06077290 */ /* 0x000fe4000fffe1ff */
[----:B------:R-:W-:Y:S02]  /*4ff0*/  @!UP0 UIMAD UR6, UR9, UR42, UR5 ;  /* 0x0000002a090682a4 */ /* 0x000fe4000f8e0205 */
[----:B------:R-:W-:Y:S02]  /*5000*/  UIMAD UR14, UR15, UR4, UR14 ;  /* 0x000000040f0e72a4 */ /* 0x000fe4000f8e020e */
[----:B------:R-:W-:Y:S01]  /*5010*/  UIMAD UR13, UR46, UR7, UR13 ;  /* 0x000000072e0d72a4 */ /* 0x000fe2000f8e020d */
[----:B------:R-:W-:Y:S02]  /*5020*/  @!UP0 UMOV UR5, UR8 ;  /* 0x0000000800058c82 */ /* 0x000fe40008000000 */
[----:B------:R-:W-:Y:S02]  /*5030*/  UIMAD UR14, UR5, UR15, UR14 ;  /* 0x0000000f050e72a4 */ /* 0x000fe4000f8e020e */
[----:B------:R-:W-:Y:S11]  /*5040*/  UIMAD UR13, UR6, UR46, UR13 ;  /* 0x0000002e060d72a4 */ /* 0x000ff6000f8e020d */
[----:B------:R-:W-:Y:S01]  /*5050*/  @!UPT UIADD3 URZ, UPT, UPT, URZ, URZ, URZ ;  /* 0x000000fffffff290 */ /* 0x000fe2000fffe0ff */
.L_x_93:
[----:B------:R-:W3:Y:S01]  /*5060*/  @!UP2 LDCU.128 UR8, c[0x0][0xb10] ;  /* 0x00016200ff08a7ac */ /* 0x000ee20008000c00 */
[C---:B------:R-:W-:Y:S02]  /*5070*/  ISETP.NE.U32.AND P1, PT, R4.reuse, RZ, PT ;  /* 0x000000ff0400720c */ /* 0x040fe40003f25070 */
[----:B------:R-:W-:Y:S02]  /*5080*/  ISETP.NE.U32.AND P0, PT, R4, RZ, PT ;  /* 0x000000ff0400720c */ /* 0x000fe40003f05070 */
[C---:B------:R-:W-:Y:S02]  /*5090*/  ISETP.NE.AND.EX P1, PT, R5.reuse, RZ, PT, P1 ;  /* 0x000000ff0500720c */ /* 0x040fe40003f25310 */
[----:B------:R-:W-:Y:S01]  /*50a0*/  ISETP.NE.AND.EX P0, PT, R5, RZ, PT, P0 ;  /* 0x000000ff0500720c */ /* 0x000fe20003f05300 */
[----:B------:R-:W4:Y:S01]  /*50b0*/  @!UP2 LDCU UR5, c[0x0][0xb0c] ;  /* 0x00016180ff05a7ac */ /* 0x000f220008000800 */
[----:B------:R-:W-:Y:S01]  /*50c0*/  SHF.L.U32 R9, R15, 0x1f, RZ ;  /* 0x0000001f0f097819 */ /* 0x000fe200000006ff */
[----:B------:R-:W-:Y:S02]  /*50d0*/  USHF.L.U32 UR35, UR16, 0x6, URZ ;  /* 0x0000000610237899 */ /* 0x000fe400080006ff */
[----:B------:R-:W-:Y:S02]  /*50e0*/  USHF.L.U32 UR34, UR20, 0x8, URZ ;  /* 0x0000000814227899 */ /* 0x000fe400080006ff */
[----:B---3--:R-:W-:Y:S07]  /*50f0*/  UIMAD.WIDE.U32 UR6, UR14, UR8, URZ ;  /* 0x000000080e0672a5 */ /* 0x008fee000f8e00ff */
[----:B------:R-:W-:Y:S01]  /*5100*/  @!UP2 UMOV UR4, UR7 ;  /* 0x000000070004ac82 */ /* 0x000fe20008000000 */
[----:B----4-:R-:W-:Y:S02]  /*5110*/  @!UP2 UISETP.NE.AND UP0, UPT, UR5, 0x1, UPT ;  /* 0x000000010500a88c */ /* 0x010fe4000bf05270 */
[----:B------:R-:W-:Y:S02]  /*5120*/  @!UP2 USHF.R.U32.HI UR4, URZ, UR9, UR4 ;  /* 0x00000009ff04a299 */ /* 0x000fe40008011604 */
[----:B------:R-:W-:Y:S02]  /*5130*/  UIMAD.WIDE.U32 UR6, UR13, UR11, URZ ;  /* 0x0000000b0d0672a5 */ /* 0x000fe4000f8e00ff */
[----:B------:R-:W-:Y:S02]  /*5140*/  @!UP2 USEL UR8, UR14, UR4, !UP0 ;  /* 0x000000040e08a287 */ /* 0x000fe4000c000000 */
[----:B------:R-:W-:Y:S03]  /*5150*/  @!UP2 UISETP.NE.AND UP0, UPT, UR10, 0x1, UPT ;  /* 0x000000010a00a88c */ /* 0x000fe6000bf05270 */
[----:B------:R-:W-:Y:S02]  /*5160*/  @!UP2 UMOV UR6, UR7 ;  /* 0x000000070006ac82 */ /* 0x000fe40008000000 */
[----:B------:R-:W3:Y:S02]  /*5170*/  @!UP2 LDCU UR4, c[0x0][0xb20] ;  /* 0x00016400ff04a7ac */ /* 0x000ee40008000800 */
[----:B---3--:R-:W-:Y:S04]  /*5180*/  @!UP2 USHF.R.U32.HI UR6, URZ, UR4, UR6 ;  /* 0x00000004ff06a299 */ /* 0x008fe80008011606 */
[----:B------:R-:W-:Y:S04]  /*5190*/  @!UP2 USEL UR6, UR13, UR6, !UP0 ;  /* 0x000000060d06a287 */ /* 0x000fe8000c000000 */
[----:B------:R-:W-:Y:S02]  /*51a0*/  @!UP2 UIADD3 UR4, UPT, UPT, -UR8, UR6, URZ ;  /* 0x000000060804a290 */ /* 0x000fe4000fffe1ff */
[----:B------:R-:W-:Y:S02]  /*51b0*/  @!UP2 UIADD3 UR6, UPT, UPT, UR8, -UR6, URZ ;  /* 0x800000060806a290 */ /* 0x000fe4000fffe0ff */
[----:B------:R-:W-:Y:S02]  /*51c0*/  @!UP2 UIMAD UR14, UR4, UR5, UR14 ;  /* 0x00000005040ea2a4 */ /* 0x000fe4000f8e020e */
[----:B------:R-:W-:Y:S01]  /*51d0*/  @!UP2 UIMAD UR13, UR6, UR10, UR13 ;  /* 0x0000000a060da2a4 */ /* 0x000fe2000f8e020d */
[----:B------:R-:W-:Y:S11]  /*51e0*/  BRA.U UP3, `(.L_x_94) ;  /* 0x0000000103107547 */ /* 0x000ff6000b800000 */
[----:B--2---:R-:W-:Y:S04]  /*51f0*/  MOV R0, UR48 ;  /* 0x0000003000007c02 */ /* 0x004fe80008000f00 */
[----:B------:R-:W-:Y:S04]  /*5200*/  SHF.L.U32 R11, R0, 0x1f, RZ ;  /* 0x0000001f000b7819 */ /* 0x000fe800000006ff */
[----:B------:R-:W2:Y:S02]  /*5210*/  SYNCS.PHASECHK.TRANS64.TRYWAIT P2, [UR21+0x188], R11 ;  /* 0x0001880bff0075a7 */ /* 0x000ea40008041115 */
[----:B--2---:R-:W-:Y:S05]  /*5220*/  @!P2 BRA `(.L_x_95) ;  /* 0x0000005c0038a947 */ /* 0x004fea0003800000 */
.L_x_94:
[----:B------:R-:W-:Y:S05]  /*5230*/  @!P1 BRA `(.L_x_96) ;  /* 0x0000000000309947 */ /* 0x000fea0003800000 */
[----:B------:R-:W-:Y:S01]  /*5240*/  ISETP.NE.U32.AND P1, PT, R2, RZ, PT ;  /* 0x000000ff0200720c */ /* 0x000fe20003f25070 */
[----:B------:R-:W3:Y:S01]  /*5250*/  LDCU.64 UR4, c[0x0][0x358] ;  /* 0x00006b00ff0477ac */ /* 0x000ee20008000a00 */
[----:B------:R-:W-:Y:S02]  /*5260*/  IMAD.MOV.U32 R85, RZ, RZ, 0x1 ;  /* 0x00000001ff557424 */ /* 0x000fe400078e00ff */
[----:B------:R-:W-:Y:S11]  /*5270*/  ISETP.NE.AND.EX P1, PT, R3, RZ, PT, P1 ;  /* 0x000000ff0300720c */ /* 0x000ff60003f25310 */
[----:B------:R-:W-:Y:S02]  /*5280*/  @!UPT UIADD3 URZ, UPT, UPT, URZ, URZ, URZ ;  /* 0x000000fffffff290 */ /* 0x000fe4000fffe0ff */
[----:B--2---:R-:W2:Y:S01]  /*5290*/  @P1 LDC.64 R10, c[0x0][0x888] ;  /* 0x00022200ff0a1b82 */ /* 0x004ea20000000a00 */
[----:B------:R-:W-:Y:S04]  /*52a0*/  @P1 IMAD R0, R4, UR36, RZ ;  /* 0x0000002404001c24 */ /* 0x000fe8000f8e02ff */
[----:B--2---:R-:W-:Y:S04]  /*52b0*/  @P1 IMAD.WIDE R10, R0, 0x4, R10 ;  /* 0x00000004000a1825 */ /* 0x004fe800078e020a */
[----:B------:R-:W-:Y:S01]  /*52c0*/  HFMA2 R0, -RZ, RZ, 0, 5.9604644775390625e-08 ;  /* 0x00000001ff007431 */ /* 0x000fe200000001ff */
[----:B---3-5:R3:W5:Y:S04]  /*52d0*/  @P1 LDG.E R41, desc[UR4][R10.64] ;  /* 0x000000040a291981 */ /* 0x028768000c1e1900 */
[----:B------:R-:W-:Y:S01]  /*52e0*/  @!P1 PRMT R85, R0, 0x7610, R85 ;  /* 0x0000761000559816 */ /* 0x000fe20000000055 */
[----:B---3--:R-:W4:Y:S06]  /*52f0*/  @!P1 LDC R41, c[0x0][0x880] ;  /* 0x00022000ff299b82 */ /* 0x008f2c0000000800 */
.L_x_96:
[----:B----45:R-:W-:Y:S01]  /*5300*/  @!P0 FSETP.EQ.AND P1, PT, R41, RZ, PT ;  /* 0x000000ff2900820b */ /* 0x030fe20003f22000 */
[----:B------:R-:W-:Y:S01]  /*5310*/  @!UPT UIADD3 URZ, UPT, UPT, URZ, URZ, URZ ;  /* 0x000000fffffff290 */ /* 0x000fe2000fffe0ff */
[----:B------:R-:W-:Y:S11]  /*5320*/  @!P0 BRA `(.L_x_97) ;  /* 0x0000000000188947 */ /* 0x000ff60003800000 */
[----:B------:R-:W-:Y:S02]  /*5330*/  LOP3.LUT P0, RZ, R85, 0xff, RZ, 0xc0, !PT ;  /* 0x000000ff55ff7812 */ /* 0x000fe4000780c0ff */
[----:B------:R-:W-:Y:S04]  /*5340*/  ISETP.NE.U32.AND P1, PT, R2, RZ, PT ;  /* 0x000000ff0200720c */ /* 0x000fe80003f25070 */
[----:B------:R-:W-:Y:S04]  /*5350*/  ISETP.NE.AND.EX P1, PT, R3, RZ, PT, P1 ;  /* 0x000000ff0300720c */ /* 0x000fe80003f25310 */
[----:B------:R-:W-:Y:S03]  /*5360*/  PLOP3.LUT P1, PT, P1, PT, PT, 0x8, 0x80 ;  /* 0x000000000080781c */ /* 0x000fe60000f2e170 */
[----:B------:R-:W-:Y:S11]  /*5370*/  @P0 FSETP.EQ.AND P1, PT, R41, RZ, PT ;  /* 0x000000ff2900020b */ /* 0x000ff60003f22000 */
[----:B------:R-:W-:Y:S02]  /*5380*/  @!UPT UIADD3 URZ, UPT, UPT, URZ, URZ, URZ ;  /* 0x000000fffffff290 */ /* 0x000fe4000fffe0ff */
.L_x_97:
[----:B------:R-:W3:Y:S01]  /*5390*/  SYNCS.PHASECHK.TRANS64.TRYWAIT P2, [UR21+0x160], R9 ;  /* 0x00016009ff0075a7 */ /* 0x000ee20008041115 */
[----:B------:R-:W-:Y:S04]  /*53a0*/  ELECT P0, URZ, PT ;  /* 0x0000000000ff782f */ /* 0x000fe80003800000 */
[----:B------:R-:W-:Y:S11]  /*53b0*/  PLOP3.LUT P1, PT, P1, P0, PT, 0xf2, 0x2f ;  /* 0x00000000002f781c */ /* 0x000ff60000f21e72 */
[----:B------:R-:W-:Y:S02]  /*53c0*/  @!UPT UIADD3 URZ, UPT, UPT, URZ, URZ, URZ ;  /* 0x000000fffffff290 */ /* 0x000fe4000fffe0ff */
[----:B------:R-:W-:Y:S05]  /*53d0*/  @!P1 IADD3 R8, P0, PT, R16, 0x580, RZ ;  /* 0x0000058010089810 */ /* 0x000fea0007f1e0ff */
[----:B------:R-:W-:Y:S01]  /*53e0*/  @!P1 IMAD.X R6, RZ, RZ, R17, P0 ;  /* 0x000000ffff069224 */ /* 0x000fe200000e0611 */
[----:B---3--:R-:W-:Y:S07]  /*53f0*/  @!P2 BRA `(.L_x_98) ;  /* 0x0000005800dca947 */ /* 0x008fee0003800000 */
.L_x_211:
[----:B------:R-:W-:Y:S01]  /*5400*/  @!P1 R2UR UR5, R8 ;  /* 0x00000000080592ca */ /* 0x000fe200000e0000 */
[----:B------:R-:W-:Y:S01]  /*5410*/  VOTEU.ALL UP0, P1 ;  /* 0x0000000000ff7886 */ /* 0x000fe20000800000 */
[----:B------:R-:W-:Y:S01]  /*5420*/  @!P1 R2UR UR4, R6 ;  /* 0x00000000060492ca */ /* 0x000fe200000e0000 */
[----:B--2---:R-:W-:Y:S01]  /*5430*/  @!P1 IMAD.MOV.U32 R0, RZ, RZ, 0x1000 ;  /* 0x00001000ff009424 */ /* 0x004fe200078e00ff */
[----:B------:R-:W-:Y:S01]  /*5440*/  UMOV UR6, 0x0 ;  /* 0x0000000000067882 */ /* 0x000fe20000000000 */
[----:B------:R-:W-:Y:S01]  /*5450*/  UMOV UR7, 0x10000000 ;  /* 0x1000000000077882 */ /* 0x000fe20000000000 */
[----:B------:R-:W-:Y:S01]  /*5460*/  @!UP0 UIADD3 UR32, UPT, UPT, UR21, 0x400, URZ ;  /* 0x0000040015208890 */ /* 0x000fe2000fffe0ff */
[----:B------:R-:W-:Y:S01]  /*5470*/  @!P1 IADD3 R8, P0, PT, R16, 0x580, RZ ;  /* 0x0000058010089810 */ /* 0x000fe20007f1e0ff */
[----:B------:R-:W-:Y:S04]  /*5480*/  VOTEU.ALL UP0, P1 ;  /* 0x0000000000ff7886 */ /* 0x000fe80000800000 */
[----:B------:R-:W-:Y:S02]  /*5490*/  @!P1 IMAD.X R6, RZ, RZ, R17, P0 ;  /* 0x000000ffff069224 */ /* 0x000fe400000e0611 */
[----:B------:R-:W-:Y:S02]  /*54a0*/  IMAD.U32 R10, RZ, RZ, UR5 ;  /* 0x00000005ff0a7e24 */ /* 0x000fe4000f8e00ff */
[----:B------:R-:W-:Y:S03]  /*54b0*/  IMAD.U32 R11, RZ, RZ, UR4 ;  /* 0x00000004ff0b7e24 */ /* 0x000fe6000f8e00ff */
[----:B------:R-:W-:Y:S02]  /*54c0*/  @!P1 R2UR UR4, R10 ;  /* 0x000000000a0492ca */ /* 0x000fe400000e0000 */
[----:B------:R-:W-:Y:S11]  /*54d0*/  @!P1 R2UR UR5, R11 ;  /* 0x000000000b0592ca */ /* 0x000ff600000e0000 */
[----:B------:R-:W-:Y:S02]  /*54e0*/  @!UPT UIADD3 URZ, UPT, UPT, URZ, URZ, URZ ;  /* 0x000000fffffff290 */ /* 0x000fe4000fffe0ff */
[----:B------:R2:W-:Y:S01]  /*54f0*/  @!UP0 UTMALDG.3D [UR32], [UR4], desc[UR6] ;  /* 0x00000620040085b4 */ /* 0x0005e20008011000 */
[----:B------:R2:W-:Y:S01]  /*5500*/  @!P1 SYNCS.ARRIVE.TRANS64.RED.A0TR RZ, [UR21+0x140], R0 ;  /* 0x00014000ffff99a7 */ /* 0x0005e20008300415 */
[----:B------:R-:W-:Y:S01]  /*5510*/  SYNCS.ARRIVE.TRANS64.RED.A1T0 RZ, [UR40], RZ ;  /* 0x000000ffffff79a7 */ /* 0x000fe20008100428 */
[----:B------:R-:W3:Y:S02]  /*5520*/  SYNCS.PHASECHK.TRANS64.TRYWAIT P2, [UR21+0x168], R9 ;  /* 0x00016809ff0075a7 */ /* 0x000ee40008041115 */
[----:B--23--:R-:W-:Y:S05]  /*5530*/  @!P2 BRA `(.L_x_99) ;  /* 0x0000005800a4a947 */ /* 0x00cfea0003800000 */
.L_x_213:
        /* <DEDUP_REMOVED lines=8> */
[----:B------:R-:W-:Y:S01]  /*55c0*/  @!UP0 UIADD3 UR24, UPT, UPT, UR21, 0x1400, URZ ;  /* 0x0000140015188890 */ /* 0x000fe2000fffe0ff */
[----:B------:R-:W-:Y:S01]  /*55d0*/  VOTEU.ALL UP0, P1 ;  /* 0x0000000000ff7886 */ /* 0x000fe20000800000 */
[----:B------:R-:W-:Y:S01]  /*55e0*/  UMOV UR27, UR35 ;  /* 0x00000023001b7c82 */ /* 0x000fe20008000000 */
[----:B------:R-:W-:Y:S02]  /*55f0*/  UMOV UR28, UR36 ;  /* 0x00000024001c7c82 */ /* 0x000fe40008000000 */
[----:B------:R-:W-:Y:S02]  /*5600*/  IMAD.U32 R10, RZ, RZ, UR5 ;  /* 0x00000005ff0a7e24 */ /* 0x000fe4000f8e00ff */
[----:B------:R-:W-:Y:S02]  /*5610*/  IMAD.U32 R11, RZ, RZ, UR4 ;  /* 0x00000004ff0b7e24 */ /* 0x000fe4000f8e00ff */
[----:B------:R-:W-:Y:S01]  /*5620*/  @!P1 IMAD.X R6, RZ, RZ, R17, P0 ;  /* 0x000000ffff069224 */ /* 0x000fe200000e0611 */
        /* <DEDUP_REMOVED lines=8> */
.L_x_215:
[----:B------:R-:W-:Y:S01]  /*56b0*/  @!P1 R2UR UR5, R8 ;  /* 0x00000000080592ca */ /* 0x000fe200000e0000 */
[----:B------:R-:W-:Y:S01]  /*56c0*/  VOTEU.ALL UP0, P1 ;  /* 0x0000000000ff7886 */ /* 0x000fe20000800000 */
[----:B------:R-:W-:Y:S01]  /*56d0*/  @!P1 R2UR UR4, R6 ;  /* 0x00000000060492ca */ /* 0x000fe200000e0000 */
[----:B--2---:R-:W-:Y:S01]  /*56e0*/  @!P1 IMAD.MOV.U32 R0, RZ, RZ, 0x1000 ;  /* 0x00001000ff009424 */ /* 0x004fe200078e00ff */
[----:B------:R-:W-:Y:S01]  /*56f0*/  UMOV UR6, 0x0 ;  /* 0x0000000000067882 */ /* 0x000fe20000000000 */
[----:B------:R-:W-:Y:S01]  /*5700*/  UMOV UR7, 0x10000000 ;  /* 0x1000000000077882 */ /* 0x000fe20000000000 */
[----:B------:R-:W-:Y:S01]  /*5710*/  @!UP0 UIADD3 UR18, UPT, UPT, UR34, 0x80, URZ ;  /* 0x0000008022128890 */ /* 0x000fe2000fffe0ff */
[----:B------:R-:W-:Y:S01]  /*5720*/  VIADD R14, R14, 0x1 ;  /* 0x000000010e0e7836 */ /* 0x000fe20000000000 */
[----:B------:R-:W-:Y:S01]  /*5730*/  @!UP0 UIADD3 UR16, UPT, UPT, UR21, 0x2400, URZ ;  /* 0x0000240015108890 */ /* 0x000fe2000fffe0ff */
[----:B------:R-:W-:Y:S01]  /*5740*/  VOTEU.ALL UP0, P1 ;  /* 0x0000000000ff7886 */ /* 0x000fe20000800000 */
[----:B------:R-:W-:Y:S01]  /*5750*/  UMOV UR19, UR35 ;  /* 0x0000002300137c82 */ /* 0x000fe20008000000 */
[----:B------:R-:W-:Y:S02]  /*5760*/  UMOV UR20, UR36 ;  /* 0x0000002400147c82 */ /* 0x000fe40008000000 */
        /* <DEDUP_REMOVED lines=10> */
.L_x_217:
[----:B------:R-:W-:Y:S01]  /*5810*/  @!P1 IADD3 R6, P0, PT, R16, 0x580, RZ ;  /* 0x0000058010069810 */ /* 0x000fe20007f1e0ff */
[----:B------:R-:W-:Y:S01]  /*5820*/  VOTEU.ALL UP0, P1 ;  /* 0x0000000000ff7886 */ /* 0x000fe20000800000 */
[----:B------:R-:W-:Y:S01]  /*5830*/  UMOV UR6, 0x0 ;  /* 0x0000000000067882 */ /* 0x000fe20000000000 */
[----:B------:R-:W-:Y:S01]  /*5840*/  UMOV UR7, 0x10000000 ;  /* 0x1000000000077882 */ /* 0x000fe20000000000 */
[----:B------:R-:W-:Y:S01]  /*5850*/  @!P1 R2UR UR5, R6 ;  /* 0x00000000060592ca */ /* 0x000fe200000e0000 */
[----:B--2---:R-:W-:Y:S01]  /*5860*/  @!P1 IMAD.X R0, RZ, RZ, R17, P0 ;  /* 0x000000ffff009224 */ /* 0x004fe200000e0611 */
[----:B------:R-:W-:Y:S01]  /*5870*/  @!UP0 UIADD3 UR10, UPT, UPT, UR34, 0xc0, URZ ;  /* 0x000000c0220a8890 */ /* 0x000fe2000fffe0ff */
[----:B------:R-:W-:Y:S01]  /*5880*/  R2UR UR16, R87 ;  /* 0x00000000571072ca */ /* 0x000fe200000e0000 */
[----:B------:R-:W-:Y:S01]  /*5890*/  @!UP0 UIADD3 UR8, UPT, UPT, UR21, 0x3400, URZ ;  /* 0x0000340015088890 */ /* 0x000fe2000fffe0ff */
[----:B------:R-:W-:Y:S01]  /*58a0*/  ISETP.NE.AND P0, PT, R14, 0x2, PT ;  /* 0x000000020e00780c */ /* 0x000fe20003f05270 */
[----:B------:R-:W-:Y:S01]  /*58b0*/  @!UP0 UIADD3 UR9, UPT, UPT, UR21, 0x158, URZ ;  /* 0x0000015815098890 */ /* 0x000fe2000fffe0ff */
[----:B------:R-:W-:Y:S01]  /*58c0*/  @!P1 R2UR UR4, R0 ;  /* 0x00000000000492ca */ /* 0x000fe200000e0000 */
[----:B------:R-:W-:Y:S01]  /*58d0*/  VOTEU.ALL UP0, P1 ;  /* 0x0000000000ff7886 */ /* 0x000fe20000800000 */
[----:B------:R-:W-:Y:S01]  /*58e0*/  UMOV UR11, UR35 ;  /* 0x00000023000b7c82 */ /* 0x000fe20008000000 */
[----:B------:R-:W-:Y:S01]  /*58f0*/  UMOV UR12, UR36 ;  /* 0x00000024000c7c82 */ /* 0x000fe20008000000 */
[----:B------:R-:W-:Y:S01]  /*5900*/  SEL R0, RZ, 0x1, P0 ;  /* 0x00000001ff007807 */ /* 0x000fe20000000000 */
[----:B------:R-:W-:Y:S01]  /*5910*/  UPLOP3.LUT UP3, UPT, UPT, UPT, UPT, 0x80, 0x8 ;  /* 0x000000000008789c */ /* 0x000fe20003f6f070 */
[----:B------:R-:W-:Y:S01]  /*5920*/  IMAD.U32 R8, RZ, RZ, UR5 ;  /* 0x00000005ff087e24 */ /* 0x000fe2000f8e00ff */
[----:B------:R-:W-:Y:S01]  /*5930*/  LOP3.LUT R15, R15, 0x1, RZ, 0x3c, !PT ;  /* 0x000000010f0f7812 */ /* 0x000fe200078e3cff */
[----:B------:R-:W-:Y:S01]  /*5940*/  UMOV UR36, UR29 ;  /* 0x0000001d00247c82 */ /* 0x000fe20008000000 */
[----:B------:R-:W-:Y:S01]  /*5950*/  LOP3.LUT R13, R13, R0, RZ, 0x3c, !PT ;  /* 0x000000000d0d7212 */ /* 0x000fe200078e3cff */
[----:B------:R-:W-:Y:S01]  /*5960*/  UIADD3 UR20, UPT, UPT, UR13, UR16, URZ ;  /* 0x000000100d147290 */ /* 0x000fe2000fffe0ff */
[----:B------:R-:W-:Y:S01]  /*5970*/  SEL R14, R14, RZ, P0 ;  /* 0x000000ff0e0e7207 */ /* 0x000fe20000000000 */
[----:B------:R-:W-:Y:S01]  /*5980*/  UIADD3 UR16, UPT, UPT, UR14, UR59, URZ ;  /* 0x0000003b0e107290 */ /* 0x000fe2000fffe0ff */
[----:B------:R-:W-:Y:S01]  /*5990*/  IMAD.U32 R9, RZ, RZ, UR4 ;  /* 0x00000004ff097e24 */ /* 0x000fe2000f8e00ff */
[----:B------:R-:W-:Y:S04]  /*59a0*/  @!P1 R2UR UR4, R8 ;  /* 0x00000000080492ca */ /* 0x000fe800000e0000 */
[----:B------:R-:W-:Y:S11]  /*59b0*/  @!P1 R2UR UR5, R9 ;  /* 0x00000000090592ca */ /* 0x000ff600000e0000 */
[----:B------:R-:W-:Y:S02]  /*59c0*/  @!UPT UIADD3 URZ, UPT, UPT, URZ, URZ, URZ ;  /* 0x000000fffffff290 */ /* 0x000fe4000fffe0ff */
[----:B------:R2:W-:Y:S01]  /*59d0*/  @!UP0 UTMALDG.3D [UR8], [UR4], desc[UR6] ;  /* 0x00000608040085b4 */ /* 0x0005e20008011000 */
[----:B------:R2:W-:Y:S01]  /*59e0*/  @!P1 SYNCS.ARRIVE.TRANS64.RED.A0TR RZ, [UR21+0x158], R7 ;  /* 0x00015807ffff99a7 */ /* 0x0005e20008300415 */
[----:B------:R-:W-:Y:S01]  /*59f0*/  SYNCS.ARRIVE.TRANS64.RED.A1T0 RZ, [UR37], RZ ;  /* 0x000000ffffff79a7 */ /* 0x000fe20008100425 */
[----:B------:R-:W-:Y:S05]  /*5a00*/  BRA.U UP1, `(.L_x_102) ;  /* 0xfffffff101747547 */ /* 0x000fea000b83ffff */
[----:B------:R-:W-:-:S04]  /*5a10*/  SHF.L.U32 R3, R15, 0x1f, RZ ;  /* 0x0000001f0f037819 */ /* 0x000fc800000006ff */
[----:B------:R-:W3:Y:S02]  /*5a20*/  SYNCS.PHASECHK.TRANS64.TRYWAIT P0, [UR21+0x160], R3 ;  /* 0x00016003ff0075a7 */ /* 0x000ee40008001115 */
[----:B---3--:R-:W-:Y:S05]  /*5a30*/  @!P0 BRA `(.L_x_103) ;  /* 0x0000005400ac8947 */ /* 0x008fea0003800000 */
.L_x_219:
[----:B------:R-:W4:Y:S02]  /*5a40*/  SYNCS.PHASECHK.TRANS64.TRYWAIT P0, [UR21+0x168], R3 ;  /* 0x00016803ff0075a7 */ /* 0x000f240008001115 */
[----:B----4-:R-:W-:Y:S05]  /*5a50*/  @!P0 BRA `(.L_x_104) ;  /* 0x0000005400bc8947 */ /* 0x010fea0003800000 */
.L_x_221:
[----:B------:R-:W4:Y:S02]  /*5a60*/  SYNCS.PHASECHK.TRANS64.TRYWAIT P0, [UR21+0x170], R3 ;  /* 0x00017003ff0075a7 */ /* 0x000f240008001115 */
[----:B----4-:R-:W-:Y:S05]  /*5a70*/  @!P0 BRA `(.L_x_105) ;  /* 0x0000005400cc8947 */ /* 0x010fea0003800000 */
.L_x_223:
[----:B---3--:R-:W-:-:S07]  /*5a80*/  MOV R0, UR21 ;  /* 0x0000001500007c02 */ /* 0x008fce0008000f00 */
.L_x_106:
[----:B---3--:R-:W-:-:S04]  /*5a90*/  SHF.L.U32 R3, R15, 0x1f, RZ ;  /* 0x0000001f0f037819 */ /* 0x008fc800000006ff */
[----:B------:R3:W4:Y:S03]  /*5aa0*/  SYNCS.PHASECHK.TRANS64.TRYWAIT P0, [R0+URZ+0x178], R3 ;  /* 0x00017803000075a7 */ /* 0x00072600080011ff */
[----:B----4-:R-:W-:Y:S05]  /*5ab0*/  @!P0 NANOSLEEP.SYNCS 0x989680 ;  /* 0x009896800000895d */ /* 0x010fea0003900000 */
[----:B------:R-:W4:Y:S02]  /*5ac0*/  @!P0 SYNCS.PHASECHK.TRANS64 P0, [R0+URZ+0x178], R3 ;  /* 0x00017803000085a7 */ /* 0x000f2400080010ff */
[----:B-12-4-:R-:W-:Y:S05]  /*5ad0*/  @P0 EXIT ;  /* 0x000000000000094d */ /* 0x016fea0003800000 */
[----:B------:R-:W-:Y:S05]  /*5ae0*/  BRA `(.L_x_106) ;  /* 0xfffffffc00e87947 */ /* 0x000fea000383ffff */
.L_x_91:
[----:B------:R-:W-:-:S06]  /*5af0*/  UISETP.GE.AND UP0, UPT, UR17, 0x4, UPT ;  /* 0x000000041100788c */ /* 0x000fcc000bf06270 */
[----:B------:R-:W-:-:S13]  /*5b00*/  PLOP3.LUT P0, PT, PT, PT, UP0, 0x80, 0x8 ;  /* 0x000000000008781c */ /* 0x000fda0003f0f008 */
[----:B-1----:R-:W-:Y:S05]  /*5b10*/  @!P0 EXIT ;  /* 0x000000000000894d */ /* 0x002fea0003800000 */
[----:B------:R-:W1:Y:S08]  /*5b20*/  S2UR UR4, SR_CgaCtaId ;  /* 0x00000000000479c3 */ /* 0x000e700000008800 */
[----:B------:R-:W-:Y:S01]  /*5b30*/  BAR.SYNC.DEFER_BLOCKING 0x6, 0xa0 ;  /* 0x0182800000007b1d */ /* 0x000fe20000010000 */
[C---:B------:R-:W-:Y:S01]  /*5b40*/  IMAD.SHL.U32 R7, R95.reuse, 0x40, RZ ;  /* 0x000000405f077824 */ /* 0x040fe200078e00ff */
[C---:B------:R-:W-:Y:S01]  /*5b50*/  LOP3.LUT R97, R95.reuse, 0x60, RZ, 0xc0, !PT ;  /* 0x000000605f617812 */ /* 0x040fe200078ec0ff */
[----:B------:R-:W-:-:S02]  /*5b60*/  IMAD.SHL.U32 R4, R95, 0x20, RZ ;  /* 0x000000205f047824 */ /* 0x000fc400078e00ff */
[----:B------:R-:W-:Y:S02]  /*5b70*/  HFMA2 R36, -RZ, RZ, 0, 0 ;  /* 0x00000000ff247431 */ /* 0x000fe400000001ff */
[----:B------:R-:W-:Y:S01]  /*5b80*/  IMAD.SHL.U32 R6, R95, 0x2, RZ ;  /* 0x000000025f067824 */ /* 0x000fe200078e00ff */
[----:B------:R-:W-:Y:S01]  /*5b90*/  UMOV UR44, 0x400 ;  /* 0x00000400002c7882 */ /* 0x000fe20000000000 */
[----:B------:R-:W2:Y:S01]  /*5ba0*/  LDC.64 R82, c[0x0][0x8b0] ;  /* 0x00022c00ff527b82 */ /* 0x000ea20000000a00 */
[----:B------:R-:W-:Y:S01]  /*5bb0*/  LOP3.LUT R5, R7, 0x180, RZ, 0xc0, !PT ;  /* 0x0000018007057812 */ /* 0x000fe200078ec0ff */
[----:B------:R-:W-:Y:S01]  /*5bc0*/  IMAD.U32 R37, R95, 0x10000, RZ ;  /* 0x000100005f257824 */ /* 0x000fe200078e00ff */
[----:B------:R-:W-:Y:S01]  /*5bd0*/  LOP3.LUT R4, R4, 0xc00, RZ, 0xc0, !PT ;  /* 0x00000c0004047812 */ /* 0x000fe200078ec0ff */
[----:B------:R-:W-:Y:S01]  /*5be0*/  IMAD.MOV.U32 R94, RZ, RZ, RZ ;  /* 0x000000ffff5e7224 */ /* 0x000fe200078e00ff */
[----:B------:R-:W-:Y:S01]  /*5bf0*/  LOP3.LUT R6, R5, 0x20, R6, 0xf8, !PT ;  /* 0x0000002005067812 */ /* 0x000fe200078ef806 */
[----:B------:R-:W-:Y:S01]  /*5c00*/  IMAD.SHL.U32 R5, R95, 0x8, RZ ;  /* 0x000000085f057824 */ /* 0x000fe200078e00ff */
[----:B------:R-:W-:Y:S01]  /*5c10*/  LOP3.LUT R4, R4, 0x40, R7, 0xf8, !PT ;  /* 0x0000004004047812 */ /* 0x000fe200078ef807 */
[----:B------:R-:W3:Y:S01]  /*5c20*/  LDC.64 R80, c[0x0][0x8a8] ;  /* 0x00022a00ff507b82 */ /* 0x000ee20000000a00 */
[----:B------:R-:W-:Y:S01]  /*5c30*/  LOP3.LUT R37, R37, 0x600000, RZ, 0xc0, !PT ;  /* 0x0060000025257812 */ /* 0x000fe200078ec0ff */
[----:B------:R-:W-:Y:S01]  /*5c40*/  IMAD.MOV.U32 R89, RZ, RZ, RZ ;  /* 0x000000ffff597224 */ /* 0x000fe200078e00ff */
[----:B------:R-:W-:-:S02]  /*5c50*/  LOP3.LUT R95, R95, 0x2, RZ, 0xc0, !PT ;  /* 0x000000025f5f7812 */ /* 0x000fc400078ec0ff */
[----:B------:R-:W-:Y:S02]  /*5c60*/  CS2R R92, SRZ ;  /* 0x00000000005c7805 */ /* 0x000fe4000001ff00 */
[----:B------:R-:W-:Y:S01]  /*5c70*/  LOP3.LUT R5, R6, 0x30, R5, 0x78, !PT ;  /* 0x0000003006057812 */ /* 0x000fe200078e7805 */
[----:B------:R-:W4:Y:S01]  /*5c80*/  LDCU UR57, c[0x0][0x370] ;  /* 0x00006e00ff3977ac */ /* 0x000f220008000800 */
[----:B------:R-:W-:Y:S01]  /*5c90*/  LOP3.LUT R4, R4, 0x200, R7, 0xf8, !PT ;  /* 0x0000020004047812 */ /* 0x000fe200078ef807 */
[----:B------:R-:W-:Y:S01]  /*5ca0*/  IMAD.MOV R90, RZ, RZ, -R95 ;  /* 0x000000ffff5a7224 */ /* 0x000fe200078e0a5f */
[----:B------:R-:W-:Y:S01]  /*5cb0*/  MOV R91, RZ ;  /* 0x000000ff005b7202 */ /* 0x000fe20000000f00 */
[----:B-1----:R-:W-:Y:S01]  /*5cc0*/  ULEA UR44, UR4, UR44, 0x18 ;  /* 0x0000002c042c7291 */ /* 0x002fe2000f8ec0ff */
[----:B------:R-:W-:Y:S01]  /*5cd0*/  LOP3.LUT R84, R4, R5, RZ, 0xfc, !PT ;  /* 0x0000000504547212 */ /* 0x000fe200078efcff */
[----:B------:R-:W1:Y:S02]  /*5ce0*/  LDCU.64 UR62, c[0x0][0x348] ;  /* 0x00006900ff3e77ac */ /* 0x000e640008000a00 */
[----:B------:R-:W-:-:S02]  /*5cf0*/  UIADD3 UR4, UPT, UPT, UR44, 0x4400, URZ ;  /* 0x000044002c047890 */ /* 0x000fc4000fffe0ff */
[----:B------:R-:W-:-:S03]  /*5d00*/  UIADD3 UR5, UPT, UPT, UR44, 0x400, URZ ;  /* 0x000004002c057890 */ /* 0x000fc6000fffe0ff */
[----:B------:R-:W4:Y:S01]  /*5d10*/  LDS R0, [UR44+0x240] ;  /* 0x0002402cff007984 */ /* 0x000f220008000800 */
[----:B------:R-:W1:Y:S01]  /*5d20*/  LDCU UR43, c[0x0][0xb0c] ;  /* 0x00016180ff2b77ac */ /* 0x000e620008000800 */
[----:B------:R-:W-:Y:S02]  /*5d30*/  IMAD.U32 R96, RZ, RZ, UR4 ;  /* 0x00000004ff607e24 */ /* 0x000fe4000f8e00ff */
[----:B------:R-:W-:Y:S01]  /*5d40*/  IMAD.U32 R98, RZ, RZ, UR5 ;  /* 0x00000005ff627e24 */ /* 0x000fe2000f8e00ff */
[----:B------:R-:W1:Y:S01]  /*5d50*/  LDCU UR39, c[0x0][0xb30] ;  /* 0x00016600ff2777ac */ /* 0x000e620008000800 */
[----:B------:R-:W1:Y:S01]  /*5d60*/  LDCU.64 UR46, c[0x0][0x888] ;  /* 0x00011100ff2e77ac */ /* 0x000e620008000a00 */
[----:B------:R-:W1:Y:S01]  /*5d70*/  LDCU.64 UR40, c[0x0][0xb28] ;  /* 0x00016500ff2877ac */ /* 0x000e620008000a00 */
[----:B------:R-:W1:Y:S01]  /*5d80*/  LDCU.64 UR60, c[0x0][0x890] ;  /* 0x00011200ff3c77ac */ /* 0x000e620008000a00 */
[----:B------:R-:W1:Y:S01]  /*5d90*/  LDCU.128 UR52, c[0x0][0xb10] ;  /* 0x00016200ff3477ac */ /* 0x000e620008000c00 */
[----:B------:R-:W1:Y:S02]  /*5da0*/  LDCU UR56, c[0x0][0x374] ;  /* 0x00006e80ff3877ac */ /* 0x000e640008000800 */
[----:B-1234-:R-:W-:-:S07]  /*5db0*/  IMAD.IADD R37, R0, 0x1, R37 ;  /* 0x0000000100257824 */ /* 0x01efce00078e0225 */
.L_x_148:
[C---:B------:R-:W-:Y:S02]  /*5dc0*/  LEA R3, R89.reuse, UR44, 0x3 ;  /* 0x0000002c59037c11 */ /* 0x040fe4000f8e18ff */
[----:B------:R-:W-:Y:S02]  /*5dd0*/  SHF.L.U32 R0, R92, 0x1f, RZ ;  /* 0x0000001f5c007819 */ /* 0x000fe400000006ff */
[----:B------:R-:W-:Y:S02]  /*5de0*/  LEA R5, R89, UR44, 0x4 ;  /* 0x0000002c59057c11 */ /* 0x000fe4000f8e20ff */
[----:B-1----:R-:W1:Y:S02]  /*5df0*/  SYNCS.PHASECHK.TRANS64.TRYWAIT P0, [R3+URZ+0x190], R0 ;  /* 0x00019000030075a7 */ /* 0x002e6400080011ff */
[----:B-1----:R-:W-:Y:S05]  /*5e00*/  @!P0 BRA `(.L_x_107) ;  /* 0x0000005400008947 */ /* 0x002fea0003800000 */
.L_x_224:
        /* <DEDUP_REMOVED lines=11> */
[----:B------:R-:W-:Y:S01]  /*5ec0*/  PLOP3.LUT P0, PT, PT, PT, UP1, 0x80, 0x8 ;  /* 0x000000000008781c */ /* 0x000fe20003f0f018 */
[----:B------:R-:W-:Y:S11]  /*5ed0*/  UP2UR UR45, UPR, URZ, 0x2 ;  /* 0x00000002ff2d7883 */ /* 0x000ff60008000000 */
[----:B------:R-:W-:Y:S01]  /*5ee0*/  @!UPT UIADD3 URZ, UPT, UPT, URZ, URZ, URZ ;  /* 0x000000fffffff290 */ /* 0x000fe2000fffe0ff */
[----:B-1----:R-:W-:Y:S02]  /*5ef0*/  @P0 SHF.R.U32.HI R0, RZ, 0x10, R5 ;  /* 0x00000010ff000819 */ /* 0x002fe40000011605 */
        /* <DEDUP_REMOVED lines=12> */
[----:B------:R-:W2:Y:S01]  /*5fc0*/  LDCU UR12, c[0x0][0xb20] ;  /* 0x00016400ff0c77ac */ /* 0x000ea20008000800 */
[----:B------:R-:W-:Y:S02]  /*5fd0*/  UIMAD.WIDE.U32 UR4, UR56, UR55, URZ ;  /* 0x00000037380472a5 */ /* 0x000fe4000f8e00ff */
[----:B------:R-:W-:Y:S02]  /*5fe0*/  UIMAD.WIDE.U32 UR6, UR57, UR52, URZ ;  /* 0x00000034390672a5 */ /* 0x000fe4000f8e00ff */
[----:B------:R-:W-:Y:S02]  /*5ff0*/  UISETP.NE.AND UP0, UPT, UR54, 0x1, UPT ;  /* 0x000000013600788c */ /* 0x000fe4000bf05270 */
[----:B------:R-:W-:Y:S02]  /*6000*/  UIMAD.WIDE.U32 UR8, UR37, UR55, URZ ;  /* 0x00000037250872a5 */ /* 0x000fe4000f8e00ff */
[----:B------:R-:W-:Y:S02]  /*6010*/  UIMAD.WIDE.U32 UR10, UR38, UR52, URZ ;  /* 0x00000034260a72a5 */ /* 0x000fe4000f8e00ff */
[----:B------:R-:W-:Y:S02]  /*6020*/  UISETP.NE.AND UP1, UPT, UR43, 0x1, UPT ;  /* 0x000000012b00788c */ /* 0x000fe4000bf25270 */
[----:B------:R-:W-:Y:S01]  /*6030*/  UISETP.NE.AND UP2, UPT, UR42, 0x1, UPT ;  /* 0x000000012a00788c */ /* 0x000fe2000bf45270 */
[----:B------:R-:W-:Y:S02]  /*6040*/  UMOV UR4, UR5 ;  /* 0x0000000500047c82 */ /* 0x000fe40008000000 */
[----:B--2---:R-:W-:Y:S03]  /*6050*/  USHF.R.U32.HI UR5, URZ, UR12, UR4 ;  /* 0x0000000cff057299 */ /* 0x004fe60008011604 */
[----:B------:R-:W-:Y:S02]  /*6060*/  UMOV UR4, UR7 ;  /* 0x0000000700047c82 */ /* 0x000fe40008000000 */
[----:B------:R-:W-:Y:S02]  /*6070*/  USHF.R.U32.HI UR7, URZ, UR53, UR4 ;  /* 0x00000035ff077299 */ /* 0x000fe40008011604 */
[----:B------:R-:W-:Y:S02]  /*6080*/  USEL UR4, UR56, UR5, !UP0 ;  /* 0x0000000538047287 */ /* 0x000fe4000c000000 */
[----:B------:R-:W-:Y:S01]  /*6090*/  USEL UR7, UR57, UR7, !UP1 ;  /* 0x0000000739077287 */ /* 0x000fe2000c800000 */
[----:B------:R-:W-:Y:S01]  /*60a0*/  UMOV UR5, UR9 ;  /* 0x0000000900057c82 */ /* 0x000fe20008000000 */
[----:B------:R-:W-:Y:S02]  /*60b0*/  UIMAD.WIDE.U32 UR8, UR4, UR40, URZ ;  /* 0x00000028040872a5 */ /* 0x000fe4000f8e00ff */
[----:B------:R-:W-:Y:S03]  /*60c0*/  USHF.R.U32.HI UR6, URZ, UR12, UR5 ;  /* 0x0000000cff067299 */ /* 0x000fe60008011605 */
[----:B------:R-:W-:Y:S01]  /*60d0*/  UMOV UR5, UR11 ;  /* 0x0000000b00057c82 */ /* 0x000fe20008000000 */
[----:B------:R-:W-:Y:S02]  /*60e0*/  UIMAD.WIDE.U32 UR10, UR7, UR40, URZ ;  /* 0x00000028070a72a5 */ /* 0x000fe4000f8e00ff */
[----:B------:R-:W-:Y:S02]  /*60f0*/  USHF.R.U32.HI UR12, URZ, UR53, UR5 ;  /* 0x00000035ff0c7299 */ /* 0x000fe40008011605 */
[----:B------:R-:W-:Y:S01]  /*6100*/  USEL UR6, UR37, UR6, !UP0 ;  /* 0x0000000625067287 */ /* 0x000fe2000c000000 */
[----:B------:R-:W-:Y:S02]  /*6110*/  UMOV UR5, UR9 ;  /* 0x0000000900057c82 */ /* 0x000fe40008000000 */
[----:B------:R-:W-:Y:S01]  /*6120*/  UMOV UR10, UR11 ;  /* 0x0000000b000a7c82 */ /* 0x000fe20008000000 */
[----:B------:R-:W-:Y:S02]  /*6130*/  @UP2 USHF.R.U32.HI UR4, URZ, UR41, UR5 ;  /* 0x00000029ff042299 */ /* 0x000fe40008011605 */
[----:B------:R-:W-:Y:S02]  /*6140*/  @UP2 USHF.R.U32.HI UR7, URZ, UR41, UR10 ;  /* 0x00000029ff072299 */ /* 0x000fe4000801160a */
[----:B------:R-:W-:Y:S02]  /*6150*/  UIMAD UR4, UR42, UR4, URZ ;  /* 0x000000042a0472a4 */ /* 0x000fe4000f8e02ff */
        /* <DEDUP_REMOVED lines=8> */
[----:B------:R-:W-:Y:S02]  /*61e0*/  USEL UR11, UR6, UR4, !UP2 ;  /* 0x00000004060b7287 */ /* 0x000fe4000d000000 */
[----:B------:R-:W-:Y:S02]  /*61f0*/  UIADD3 UR8, UPT, UPT, -UR5, URZ, URZ ;  /* 0x000000ff05087290 */ /* 0x000fe4000fffe1ff */
[----:B------:R-:W-:Y:S01]  /*6200*/  UIADD3 UR10, UPT, UPT, -UR11, URZ, URZ ;  /* 0x000000ff0b0a7290 */ /* 0x000fe2000fffe1ff */
[----:B------:R-:W-:Y:S01]  /*6210*/  @!UP0 UMOV UR4, UR9 ;  /* 0x0000000900048c82 */ /* 0x000fe20008000000 */
[----:B------:R-:W-:Y:S02]  /*6220*/  UIADD3 UR9, UPT, UPT, -UR6, URZ, URZ ;  /* 0x000000ff06097290 */ /* 0x000fe4000fffe1ff */
[----:B------:R-:W-:Y:S02]  /*6230*/  @!UP0 USHF.R.U32.HI UR4, URZ, UR41, UR4 ;  /* 0x00000029ff048299 */ /* 0x000fe40008011604 */
[----:B------:R-:W-:Y:S02]  /*6240*/  UIMAD UR10, UR42, UR10, UR6 ;  /* 0x0000000a2a0a72a4 */ /* 0x000fe4000f8e0206 */
[----:B------:R-:W-:Y:S04]  /*6250*/  @!UP0 USEL UR4, UR5, UR4, !UP2 ;  /* 0x0000000405048287 */ /* 0x000fe8000d000000 */
[----:B------:R-:W-:Y:S02]  /*6260*/  @!UP0 UIMAD UR10, UR7, UR10, UR4 ;  /* 0x0000000a070a82a4 */ /* 0x000fe4000f8e0204 */
[----:B------:R-:W-:Y:S02]  /*6270*/  @!UP0 UIADD3 UR11, UPT, UPT, UR11, -UR4, URZ ;  /* 0x800000040b0b8290 */ /* 0x000fe4000fffe0ff */
[----:B------:R-:W-:Y:S02]  /*6280*/  UIMAD UR7, UR43, UR8, UR38 ;  /* 0x000000082b0772a4 */ /* 0x000fe4000f8e0226 */
[----:B------:R-:W-:Y:S02]  /*6290*/  @!UP0 UIMAD UR6, UR11, UR42, UR5 ;  /* 0x0000002a0b0682a4 */ /* 0x000fe4000f8e0205 */
[----:B------:R-:W-:Y:S01]  /*62a0*/  UIMAD UR4, UR54, UR9, UR37 ;  /* 0x00000009360472a4 */ /* 0x000fe2000f8e0225 */
[----:B------:R-:W-:Y:S02]  /*62b0*/  @!UP0 UMOV UR5, UR10 ;  /* 0x0000000a00058c82 */ /* 0x000fe40008000000 */
[----:B------:R-:W-:Y:S02]  /*62c0*/  UIMAD UR38, UR5, UR43, UR7 ;  /* 0x0000002b052672a4 */ /* 0x000fe4000f8e0207 */
[----:B------:R-:W-:Y:S11]  /*62d0*/  UIMAD UR37, UR6, UR54, UR4 ;  /* 0x00000036062572a4 */ /* 0x000ff6000f8e0204 */
[----:B------:R-:W-:Y:S01]  /*62e0*/  @!UPT UIADD3 URZ, UPT, UPT, URZ, URZ, URZ ;  /* 0x000000fffffff290 */ /* 0x000fe2000fffe0ff */
.L_x_108:
[----:B------:R-:W-:Y:S01]  /*62f0*/  UISETP.NE.AND UP0, UPT, UR39, 0x1, UPT ;  /* 0x000000012700788c */ /* 0x000fe2000bf05270 */
[----:B------:R-:W-:Y:S01]  /*6300*/  IADD3 R89, PT, PT, R89, 0x1, RZ ;  /* 0x0000000159597810 */ /* 0x000fe20007ffe0ff */
[----:B------:R-:W-:Y:S02]  /*6310*/  UIADD3 UR11, UPT, UPT, UR44, 0x400, URZ ;  /* 0x000004002c0b7890 */ /* 0x000fe4000fffe0ff */
[----:B------:R-:W-:Y:S02]  /*6320*/  USHF.L.U32 UR50, UR16, 0x6, URZ ;  /* 0x0000000610327899 */ /* 0x000fe400080006ff */
[----:B------:R-:W-:Y:S05]  /*6330*/  USHF.L.U32 UR49, UR20, 0x8, URZ ;  /* 0x0000000814317899 */ /* 0x000fea00080006ff */
[----:B------:R-:W2:Y:S01]  /*6340*/  @!UP0 LDCU.128 UR12, c[0x0][0xb10] ;  /* 0x00016200ff0c87ac */ /* 0x000ea20008000c00 */
[----:B------:R-:W3:Y:S01]  /*6350*/  @!UP0 LDCU UR5, c[0x0][0xb0c] ;  /* 0x00016180ff0587ac */ /* 0x000ee20008000800 */
[----:B------:R-:W4:Y:S01]  /*6360*/  @!UP0 LDCU UR10, c[0x0][0xb20] ;  /* 0x00016400ff0a87ac */ /* 0x000f220008000800 */
[----:B--2---:R-:W-:Y:S02]  /*6370*/  UIMAD.WIDE.U32 UR8, UR38, UR12, URZ ;  /* 0x0000000c260872a5 */ /* 0x004fe4000f8e00ff */
[----:B------:R-:W-:Y:S02]  /*6380*/  UIMAD.WIDE.U32 UR6, UR37, UR15, URZ ;  /* 0x0000000f250672a5 */ /* 0x000fe4000f8e00ff */
[----:B------:R-:W-:Y:S03]  /*6390*/  @!UP0 UISETP.NE.AND UP1, UPT, UR14, 0x1, UPT ;  /* 0x000000010e00888c */ /* 0x000fe6000bf25270 */
[----:B------:R-:W-:Y:S01]  /*63a0*/  @!UP0 UMOV UR4, UR9 ;  /* 0x0000000900048c82 */ /* 0x000fe20008000000 */
[----:B---3--:R-:W-:Y:S02]  /*63b0*/  @!UP0 UISETP.NE.AND UP2, UPT, UR5, 0x1, UPT ;  /* 0x000000010500888c */ /* 0x008fe4000bf45270 */
[----:B------:R-:W-:Y:S01]  /*63c0*/  @!UP0 USHF.R.U32.HI UR4, URZ, UR13, UR4 ;  /* 0x0000000dff048299 */ /* 0x000fe20008011604 */
[----:B------:R-:W-:Y:S02]  /*63d0*/  @!UP0 UMOV UR6, UR7 ;  /* 0x0000000700068c82 */ /* 0x000fe40008000000 */
[----:B----4-:R-:W-:Y:S02]  /*63e0*/  @!UP0 USHF.R.U32.HI UR6, URZ, UR10, UR6 ;  /* 0x0000000aff068299 */ /* 0x010fe40008011606 */
[----:B------:R-:W-:Y:S02]  /*63f0*/  @!UP0 USEL UR7, UR38, UR4, !UP2 ;  /* 0x0000000426078287 */ /* 0x000fe4000d000000 */
[----:B------:R-:W-:Y:S04]  /*6400*/  @!UP0 USEL UR6, UR37, UR6, !UP1 ;  /* 0x0000000625068287 */ /* 0x000fe8000c800000 */
[----:B------:R-:W-:Y:S02]  /*6410*/  @!UP0 UIADD3 UR4, UPT, UPT, -UR7, UR6, URZ ;  /* 0x0000000607048290 */ /* 0x000fe4000fffe1ff */
[----:B------:R-:W-:Y:S02]  /*6420*/  @!UP0 UIADD3 UR6, UPT, UPT, UR7, -UR6, URZ ;  /* 0x8000000607068290 */ /* 0x000fe4000fffe0ff */
[----:B------:R-:W-:Y:S02]  /*6430*/  @!UP0 UIMAD UR38, UR4, UR5, UR38 ;  /* 0x00000005042682a4 */ /* 0x000fe4000f8e0226 */
[----:B------:R-:W-:Y:S02]  /*6440*/  @!UP0 UIMAD UR37, UR6, UR14, UR37 ;  /* 0x0000000e062582a4 */ /* 0x000fe4000f8e0225 */
[----:B------:R-:W-:Y:S09]  /*6450*/  ULOP3.LUT UP0, URZ, UR11, 0x1b0, URZ, 0xc0, !UPT ;  /* 0x000001b00bff7892 */ /* 0x000ff2000f80c0ff */
[----:B------:R-:W-:Y:S05]  /*6460*/  BRA.U !UP0, `(.L_x_109) ;  /* 0x0000000108407547 */ /* 0x000fea000b800000 */
[----:B------:R-:W2:Y:S01]  /*6470*/  LDCU.64 UR8, c[0x4][0x88] ;  /* 0x01001100ff0877ac */ /* 0x000ea20008000a00 */
[----:B------:R-:W-:Y:S01]  /*6480*/  MOV R3, 0x0 ;  /* 0x0000000000037802 */ /* 0x000fe20000000f00 */
[----:B------:R-:W-:Y:S02]  /*6490*/  HFMA2 R12, -RZ, RZ, 0, 5.9604644775390625e-08 ;  /* 0x00000001ff0c7431 */ /* 0x000fe400000001ff */
[----:B------:R-:W-:Y:S02]  /*64a0*/  IMAD.MOV.U32 R8, RZ, RZ, 0x70 ;  /* 0x00000070ff087424 */ /* 0x000fe400078e00ff */
[----:B------:R-:W-:Y:S01]  /*64b0*/  IMAD.MOV.U32 R13, RZ, RZ, RZ ;  /* 0x000000ffff0d7224 */ /* 0x000fe200078e00ff */
[----:B------:R-:W3:Y:S01]  /*64c0*/  LDCU.64 UR6, c[0x4][0x90] ;  /* 0x01001200ff0677ac */ /* 0x000ee20008000a00 */
[----:B------:R-:W4:Y:S01]  /*64d0*/  LDC.64 R2, c[0x4][R3] ;  /* 0x0100000003027b82 */ /* 0x000f220000000a00 */
[----:B------:R-:W1:Y:S01]  /*64e0*/  LDCU.64 UR4, c[0x4][0x8] ;  /* 0x01000100ff0477ac */ /* 0x000e620008000a00 */
[----:B--2---:R-:W-:Y:S01]  /*64f0*/  MOV R5, UR9 ;  /* 0x0000000900057c02 */ /* 0x004fe20008000f00 */
[----:B------:R-:W-:Y:S01]  /*6500*/  IMAD.U32 R4, RZ, RZ, UR8 ;  /* 0x00000008ff047e24 */ /* 0x000fe2000f8e00ff */
[----:B---3--:R-:W-:Y:S01]  /*6510*/  MOV R7, UR7 ;  /* 0x0000000700077c02 */ /* 0x008fe20008000f00 */
[----:B------:R-:W-:Y:S01]  /*6520*/  IMAD.U32 R6, RZ, RZ, UR6 ;  /* 0x00000006ff067e24 */ /* 0x000fe2000f8e00ff */
[----:B-1----:R-:W-:Y:S01]  /*6530*/  MOV R11, UR5 ;  /* 0x00000005000b7c02 */ /* 0x002fe20008000f00 */
[----:B------:R-:W-:Y:S02]  /*6540*/  IMAD.U32 R10, RZ, RZ, UR4 ;  /* 0x00000004ff0a7e24 */ /* 0x000fe4000f8e00ff */
[----:B------:R-:W-:Y:S07]  /*6550*/  LEPC R20, `(.L_x_109) ;  /* 0x000000001014794e */ /* 0x000fee0000000000 */
[----:B----45:R-:W-:Y:S05]  /*6560*/  CALL.ABS.NOINC R2 ;  /* 0x0000000002007343 */ /* 0x030fea0003c00000 */
.L_x_109:
[----:B------:R-:W-:Y:S01]  /*6570*/  LOP3.LUT P0, RZ, R96, 0x1b0, RZ, 0xc0, !PT ;  /* 0x000001b060ff7812 */ /* 0x000fe2000780c0ff */
[----:B------:R-:W-:Y:S11]  /*6580*/  BSSY.RECONVERGENT B6, `(.L_x_110) ;  /* 0x0000013000067945 */ /* 0x000ff60003800200 */
[----:B------:R-:W-:Y:S01]  /*6590*/  @!UPT UIADD3 URZ, UPT, UPT, URZ, URZ, URZ ;  /* 0x000000fffffff290 */ /* 0x000fe2000fffe0ff */
[----:B------:R-:W-:Y:S05]  /*65a0*/  @!P0 BRA `(.L_x_111) ;  /* 0x0000000000408947 */ /* 0x000fea0003800000 */
        /* <DEDUP_REMOVED lines=16> */
.L_x_111:
[----:B------:R-:W-:Y:S05]  /*66b0*/  BSYNC.RECONVERGENT B6 ;  /* 0x0000000000067941 */ /* 0x000fea0003800200 */
.L_x_110:
[----:B------:R-:W-:Y:S01]  /*66c0*/  R2UR UR4, R88 ;  /* 0x00000000580472ca */ /* 0x000fe200000e0000 */
[----:B------:R-:W-:Y:S01]  /*66d0*/  UISETP.NE.U32.AND UP0, UPT, UR60, URZ, UPT ;  /* 0x000000ff3c00728c */ /* 0x000fe2000bf05070 */
[----:B------:R-:W-:Y:S02]  /*66e0*/  ISETP.NE.U32.AND P4, PT, R82, RZ, PT ;  /* 0x000000ff5200720c */ /* 0x000fe40003f85070 */
[----:B------:R-:W-:Y:S01]  /*66f0*/  ISETP.NE.U32.AND P2, PT, RZ, UR46, PT ;  /* 0x0000002eff007c0c */ /* 0x000fe2000bf45070 */
[----:B------:R-:W-:Y:S01]  /*6700*/  UISETP.NE.AND.EX UP1, UPT, UR61, URZ, UPT, UP0 ;  /* 0x000000ff3d00728c */ /* 0x000fe2000bf25300 */
[----:B------:R-:W-:Y:S01]  /*6710*/  ISETP.NE.AND.EX P4, PT, R83, RZ, PT, P4 ;  /* 0x000000ff5300720c */ /* 0x000fe20003f85340 */
[----:B------:R-:W-:Y:S01]  /*6720*/  UPLOP3.LUT UP0, UPT, UPT, UPT, UPT, 0x40, 0x4 ;  /* 0x000000000004789c */ /* 0x000fe20003f0e870 */
[----:B------:R-:W-:Y:S05]  /*6730*/  ISETP.NE.AND.EX P2, PT, RZ, UR47, PT, P2 ;  /* 0x0000002fff007c0c */ /* 0x000fea000bf45320 */
[----:B------:R-:W-:Y:S06]  /*6740*/  UISETP.NE.AND UP2, UPT, UR4, URZ, UPT ;  /* 0x000000ff0400728c */ /* 0x000fec000bf45270 */
[----:B------:R-:W-:Y:S05]  /*6750*/  PLOP3.LUT P1, PT, PT, PT, UP2, 0x80, 0x8 ;  /* 0x000000000008781c */ /* 0x000fea0003f2f028 */
[----:B------:R-:W-:Y:S06]  /*6760*/  @UP2 UPLOP3.LUT UP0, UPT, UPT, UPT, UP1, 0x80, 0x8 ;  /* 0x000000000008289c */ /* 0x000fec0003f0f010 */
[----:B------:R-:W-:Y:S01]  /*6770*/  PLOP3.LUT P0, PT, PT, PT, UP0, 0x80, 0x8 ;  /* 0x000000000008781c */ /* 0x000fe20003f0f008 */
[----:B------:R-:W-:Y:S01]  /*6780*/  @!UPT UIADD3 URZ, UPT, UPT, URZ, URZ, URZ ;  /* 0x000000fffffff290 */ /* 0x000fe2000fffe0ff */
[----:B------:R-:W-:Y:S11]  /*6790*/  BRA.U !UP1, `(.L_x_112) ;  /* 0x00000001093c7547 */ /* 0x000ff6000b800000 */
[----:B------:R-:W-:Y:S01]  /*67a0*/  UISETP.NE.U32.AND UP0, UPT, UR46, URZ, UPT ;  /* 0x000000ff2e00728c */ /* 0x000fe2000bf05070 */
[----:B-1----:R-:W-:Y:S01]  /*67b0*/  HFMA2 R0, -RZ, RZ, 0, 5.9604644775390625e-08 ;  /* 0x00000001ff007431 */ /* 0x002fe200000001ff */
[----:B------:R-:W1:Y:S01]  /*67c0*/  LDCU.64 UR8, c[0x0][0x358] ;  /* 0x00006b00ff0877ac */ /* 0x000e620008000a00 */
[----:B------:R-:W-:Y:S01]  /*67d0*/  IMAD.MOV.U32 R85, RZ, RZ, 0x1 ;  /* 0x00000001ff557424 */ /* 0x000fe200078e00ff */
[----:B------:R-:W-:Y:S06]  /*67e0*/  UISETP.NE.AND.EX UP0, UPT, UR47, URZ, UPT, UP0 ;  /* 0x000000ff2f00728c */ /* 0x000fec000bf05300 */
[----:B------:R-:W-:Y:S05]  /*67f0*/  PLOP3.LUT P3, PT, PT, PT, UP0, 0x80, 0x8 ;  /* 0x000000000008781c */ /* 0x000fea0003f6f008 */
[----:B------:R-:W2:Y:S01]  /*6800*/  @UP0 LDCU.64 UR4, c[0x0][0x888] ;  /* 0x00011100ff0407ac */ /* 0x000ea20008000a00 */
[----:B------:R-:W-:Y:S07]  /*6810*/  @UP0 UIMAD UR6, UR36, UR60, URZ ;  /* 0x0000003c240602a4 */ /* 0x000fee000f8e02ff */
[----:B------:R-:W-:Y:S01]  /*6820*/  @!P3 PRMT R85, R0, 0x7610, R85 ;  /* 0x000076100055b816 */ /* 0x000fe20000000055 */
[----:B--2---:R-:W-:Y:S06]  /*6830*/  @UP0 UIMAD.WIDE UR4, UR6, 0x4, UR4 ;  /* 0x00000004060408a5 */ /* 0x004fec000f8e0204 */
[----:B------:R-:W-:Y:S01]  /*6840*/  IMAD.U32 R2, RZ, RZ, UR4 ;  /* 0x00000004ff027e24 */ /* 0x000fe2000f8e00ff */
[----:B------:R-:W-:Y:S04]  /*6850*/  MOV R3, UR5 ;  /* 0x0000000500037c02 */ /* 0x000fe80008000f00 */
[----:B------:R-:W2:Y:S01]  /*6860*/  @!UP0 LDCU UR4, c[0x0][0x880] ;  /* 0x00011000ff0487ac */ /* 0x000ea20008000800 */
[----:B-1---5:R3:W5:Y:S02]  /*6870*/  @P3 LDG.E R41, desc[UR8][R2.64] ;  /* 0x0000000802293981 */ /* 0x022764000c1e1900 */
[----:B--23--:R-:W-:Y:S02]  /*6880*/  @!P3 IMAD.U32 R41, RZ, RZ, UR4 ;  /* 0x00000004ff29be24 */ /* 0x00cfe4000f8e00ff */
.L_x_112:
[----:B------:R-:W-:Y:S05]  /*6890*/  @!P4 BRA `(.L_x_113) ;  /* 0x000000000024c947 */ /* 0x000fea0003800000 */
[----:B------:R-:W-:Y:S01]  /*68a0*/  ISETP.NE.U32.AND P3, PT, R80, RZ, PT ;  /* 0x000000ff5000720c */ /* 0x000fe20003f65070 */
[----:B------:R-:W2:Y:S03]  /*68b0*/  LDCU.64 UR4, c[0x0][0x358] ;  /* 0x00006b00ff0477ac */ /* 0x000ea60008000a00 */
[----:B------:R-:W-:Y:S11]  /*68c0*/  ISETP.NE.AND.EX P3, PT, R81, RZ, PT, P3 ;  /* 0x000000ff5100720c */ /* 0x000ff60003f65330 */
[----:B------:R-:W-:Y:S02]  /*68d0*/  @!UPT UIADD3 URZ, UPT, UPT, URZ, URZ, URZ ;  /* 0x000000fffffff290 */ /* 0x000fe4000fffe0ff */
[----:B------:R-:W3:Y:S01]  /*68e0*/  @P3 LDC.64 R2, c[0x0][0x8a8] ;  /* 0x00022a00ff023b82 */ /* 0x000ee20000000a00 */
[----:B-1----:R-:W-:Y:S04]  /*68f0*/  @P3 IMAD R0, R82, UR36, RZ ;  /* 0x0000002452003c24 */ /* 0x002fe8000f8e02ff */
[----:B---3--:R-:W-:Y:S05]  /*6900*/  @P3 IMAD.WIDE R2, R0, 0x4, R2 ;  /* 0x0000000400023825 */ /* 0x008fea00078e0202 */
[----:B--2--5:R2:W5:Y:S02]  /*6910*/  @P3 LDG.E R38, desc[UR4][R2.64] ;  /* 0x0000000402263981 */ /* 0x024564000c1e1900 */
[----:B--2---:R-:W3:Y:S02]  /*6920*/  @!P3 LDC R38, c[0x0][0x8a0] ;  /* 0x00022800ff26bb82 */ /* 0x004ee40000000800 */
.L_x_113:
[----:B-----5:R-:W-:Y:S01]  /*6930*/  FSETP.NEU.AND P4, PT, R41, RZ, PT ;  /* 0x000000ff2900720b */ /* 0x020fe20003f8d000 */
[----:B------:R-:W-:Y:S01]  /*6940*/  BSSY B1, `(.L_x_114) ;  /* 0x0000042000017945 */ /* 0x000fe20003800000 */
[----:B------:R-:W-:Y:S01]  /*6950*/  SEL R6, RZ, 0xffffffff, P2 ;  /* 0xffffffffff067807 */ /* 0x000fe20001000000 */
[----:B------:R-:W-:Y:S01]  /*6960*/  IMAD.MOV.U32 R100, RZ, RZ, 0x1 ;  /* 0x00000001ff647424 */ /* 0x000fe200078e00ff */
[----:B------:R-:W-:Y:S02]  /*6970*/  LOP3.LUT P3, RZ, R85, 0xff, RZ, 0xc0, !PT ;  /* 0x000000ff55ff7812 */ /* 0x000fe4000786c0ff */
[----:B------:R-:W-:Y:S02]  /*6980*/  CS2R R78, SRZ ;  /* 0x00000000004e7805 */ /* 0x000fe4000001ff00 */
[----:B------:R-:W-:Y:S02]  /*6990*/  @P1 SEL R3, RZ, 0xffffffff, P4 ;  /* 0xffffffffff031807 */ /* 0x000fe40002000000 */
[----:B------:R-:W-:Y:S02]  /*69a0*/  CS2R R76, SRZ ;  /* 0x00000000004c7805 */ /* 0x000fe4000001ff00 */
[----:B------:R-:W-:Y:S02]  /*69b0*/  LEA R2, R93, UR44, 0x3 ;  /* 0x0000002c5d027c11 */ /* 0x000fe4000f8e18ff */
[----:B------:R-:W-:Y:S02]  /*69c0*/  CS2R R74, SRZ ;  /* 0x00000000004a7805 */ /* 0x000fe4000001ff00 */
[----:B------:R-:W-:Y:S02]  /*69d0*/  @P0 SEL R3, R6, R3, !P3 ;  /* 0x0000000306030207 */ /* 0x000fe40005800000 */
[----:B------:R-:W-:Y:S02]  /*69e0*/  CS2R R72, SRZ ;  /* 0x0000000000487805 */ /* 0x000fe4000001ff00 */
[----:B------:R-:W-:Y:S02]  /*69f0*/  LEA R71, R36, UR44, 0x3 ;  /* 0x0000002c24477c11 */ /* 0x000fe4000f8e18ff */
[----:B------:R-:W-:Y:S02]  /*6a00*/  @P1 LOP3.LUT R3, R3, 0x1, RZ, 0xc0, !PT ;  /* 0x0000000103031812 */ /* 0x000fe400078ec0ff */
[----:B------:R-:W-:Y:S02]  /*6a10*/  SHF.L.U32 R4, R94, 0x1f, RZ ;  /* 0x0000001f5e047819 */ /* 0x000fe400000006ff */
[----:B------:R-:W-:Y:S02]  /*6a20*/  ISETP.NE.U32.OR P6, PT, R3, 0x1, !P1 ;  /* 0x000000010300780c */ /* 0x000fe40004fc5470 */
[----:B------:R-:W-:Y:S02]  /*6a30*/  PLOP3.LUT P2, PT, PT, PT, UP1, 0x80, 0x8 ;  /* 0x000000000008781c */ /* 0x000fe40003f4f018 */
[----:B------:R-:W-:Y:S02]  /*6a40*/  LEA.HI R39, R36, R36, RZ, 0x1 ;  /* 0x0000002424277211 */ /* 0x000fe400078f08ff */
[----:B------:R-:W-:Y:S02]  /*6a50*/  SEL R3, RZ, 0xffffffff, P4 ;  /* 0xffffffffff037807 */ /* 0x000fe40002000000 */
[----:B------:R-:W-:Y:S01]  /*6a60*/  P2R R102, PR, RZ, 0x40 ;  /* 0x00000040ff667803 */ /* 0x000fe20000000000 */
[C---:B-1----:R-:W-:Y:S01]  /*6a70*/  IMAD.SHL.U32 R0, R39.reuse, 0x80, RZ ;  /* 0x0000008027007824 */ /* 0x042fe200078e00ff */
[----:B------:R-:W-:Y:S03]  /*6a80*/  LOP3.LUT R39, R39, 0xffe, RZ, 0xc0, !PT ;  /* 0x00000ffe27277812 */ /* 0x000fe600078ec0ff */
[----:B------:R-:W-:Y:S02]  /*6a90*/  @P6 SHF.L.U32 R5, R91, 0x1f, RZ ;  /* 0x0000001f5b056819 */ /* 0x000fe400000006ff */
[----:B------:R-:W-:Y:S01]  /*6aa0*/  @P2 SEL R3, R6, R3, !P3 ;  /* 0x0000000306032207 */ /* 0x000fe20005800000 */
[----:B------:R-:W-:Y:S01]  /*6ab0*/  IMAD.IADD R39, R36, 0x1, -R39 ;  /* 0x0000000124277824 */ /* 0x000fe200078e0a27 */
[----:B------:R-:W1:Y:S01]  /*6ac0*/  @P6 SYNCS.PHASECHK.TRANS64.TRYWAIT P1, [R2+URZ+0x140], R5 ;  /* 0x00014005020065a7 */ /* 0x000e6200080211ff */
[----:B------:R-:W-:Y:S02]  /*6ad0*/  LOP3.LUT R0, R0, 0xffffff00, RZ, 0xc0, !PT ;  /* 0xffffff0000007812 */ /* 0x000fe400078ec0ff */
[----:B------:R-:W-:Y:S03]  /*6ae0*/  LOP3.LUT R3, R3, 0x1, RZ, 0xc0, !PT ;  /* 0x0000000103037812 */ /* 0x000fe600078ec0ff */
[----:B------:R-:W-:Y:S01]  /*6af0*/  IMAD.IADD R0, R37, 0x1, R0 ;  /* 0x0000000125007824 */ /* 0x000fe200078e0200 */
[----:B------:R-:W-:Y:S03]  /*6b00*/  ISETP.NE.U32.AND P5, PT, R3, 0x1, PT ;  /* 0x000000010300780c */ /* 0x000fe60003fa5070 */
[----:B------:R-:W-:Y:S01]  /*6b10*/  IMAD R39, R39, 0x100000, R0 ;  /* 0x0010000027277824 */ /* 0x000fe200078e0200 */
[----:B------:R-:W-:Y:S01]  /*6b20*/  P2R R101, PR, RZ, 0x20 ;  /* 0x00000020ff657803 */ /* 0x000fe20000000000 */
[----:B------:R2:W4:Y:S01]  /*6b30*/  SYNCS.PHASECHK.TRANS64.TRYWAIT P0, [R71+URZ+0x1b0], R4 ;  /* 0x0001b004470075a7 */ /* 0x00052200080011ff */
[----:B-1----:R-:W-:Y:S01]  /*6b40*/  @P6 SEL R100, RZ, 0x1, !P1 ;  /* 0x00000001ff646807 */ /* 0x002fe20004800000 */
[----:B--2---:R-:W-:Y:S06]  /*6b50*/  @!P6 BRA `(.L_x_115) ;  /* 0x000000000080e947 */ /* 0x004fec0003800000 */
[----:B------:R-:W-:Y:S01]  /*6b60*/  @P5 IMAD R6, R93, 0x1000, R84 ;  /* 0x000010005d065824 */ /* 0x000fe200078e0254 */
[----:B------:R-:W1:Y:S01]  /*6b70*/  S2R R0, SR_CgaCtaId ;  /* 0x0000000000007919 */ /* 0x000e620000008800 */
[----:B------:R-:W-:Y:S01]  /*6b80*/  ISETP.NE.AND P1, PT, R100, RZ, PT ;  /* 0x000000ff6400720c */ /* 0x000fe20003f25270 */
[----:B------:R-:W-:Y:S01]  /*6b90*/  BSSY B0, `(.L_x_116) ;  /* 0x000000b000007945 */ /* 0x000fe20003800000 */
[----:B------:R-:W-:Y:S01]  /*6ba0*/  @P5 VIADD R5, R6, UR44 ;  /* 0x0000002c06055c36 */ /* 0x000fe20008000000 */
[----:B------:R-:W-:Y:S02]  /*6bb0*/  CS2R R74, SRZ ;  /* 0x00000000004a7805 */ /* 0x000fe4000001ff00 */
[----:B------:R-:W-:Y:S02]  /*6bc0*/  CS2R R72, SRZ ;  /* 0x0000000000487805 */ /* 0x000fe4000001ff00 */
[----:B------:R-:W-:Y:S01]  /*6bd0*/  CS2R R78, SRZ ;  /* 0x00000000004e7805 */ /* 0x000fe2000001ff00 */
[----:B------:R-:W-:Y:S01]  /*6be0*/  @P5 IMAD R5, R95, -0x10, R5 ;  /* 0xfffffff05f055824 */ /* 0x000fe200078e0205 */
[----:B------:R-:W-:Y:S04]  /*6bf0*/  CS2R R76, SRZ ;  /* 0x00000000004c7805 */ /* 0x000fe8000001ff00 */
[----:B------:R-:W-:Y:S05]  /*6c00*/  @P1 BRA `(.L_x_117) ;  /* 0x00000000000c1947 */ /* 0x000fea0003800000 */
[----:B------:R-:W-:Y:S04]  /*6c10*/  SHF.L.U32 R3, R91, 0x1f, RZ ;  /* 0x0000001f5b037819 */ /* 0x000fe800000006ff */
[----:B------:R-:W2:Y:S02]  /*6c20*/  SYNCS.PHASECHK.TRANS64.TRYWAIT P1, [R2+URZ+0x140], R3 ;  /* 0x00014003020075a7 */ /* 0x000ea400080211ff */
[----:B--2---:R-:W-:Y:S05]  /*6c30*/  @!P1 BRA `(.L_x_118) ;  /* 0x0000004400889947 */ /* 0x004fea0003800000 */
.L_x_117:
[----:B------:R-:W-:Y:S05]  /*6c40*/  BSYNC B0 ;  /* 0x0000000000007941 */ /* 0x000fea0003800000 */
.L_x_116:
[----:B------:R-:W-:Y:S01]  /*6c50*/  ISETP.NE.AND P1, PT, R101, RZ, PT ;  /* 0x000000ff6500720c */ /* 0x000fe20003f25270 */
[----:B--2---:R-:W-:Y:S02]  /*6c60*/  VIADD R3, R2, 0x160 ;  /* 0x0000016002037836 */ /* 0x004fe40000000000 */
[----:B------:R-:W-:Y:S03]  /*6c70*/  VIADD R93, R93, 0x1 ;  /* 0x000000015d5d7836 */ /* 0x000fe60000000000 */
[----:B-1----:R-:W-:Y:S07]  /*6c80*/  PRMT R0, R0, 0x654, R3 ;  /* 0x0000065400007816 */ /* 0x002fee0000000003 */
[----:B------:R1:W2:Y:S04]  /*6c90*/  @P1 LDS.128 R72, [R6+UR44+0x400] ;  /* 0x0004002c06481984 */ /* 0x0002a80008000c00 */
[----:B------:R1:W1:Y:S01]  /*6ca0*/  @P1 LDS.128 R76, [R5+0x410] ;  /* 0x00041000054c1984 */ /* 0x0002620000000c00 */
[C---:B------:R-:W-:Y:S01]  /*6cb0*/  ISETP.NE.AND P1, PT, R93.reuse, 0x4, PT ;  /* 0x000000045d00780c */ /* 0x040fe20003f25270 */
[----:B------:R-:W-:Y:S01]  /*6cc0*/  @!PT LDS RZ, [RZ] ;  /* 0x00000000fffff984 */ /* 0x000fe20000000800 */
[----:B------:R-:W-:Y:S01]  /*6cd0*/  @!PT LDS RZ, [RZ] ;  /* 0x00000000fffff984 */ /* 0x000fe20000000800 */
[----:B------:R-:W-:Y:S01]  /*6ce0*/  @!PT LDS RZ, [RZ] ;  /* 0x00000000fffff984 */ /* 0x000fe20000000800 */
[----:B------:R-:W-:Y:S01]  /*6cf0*/  @!PT LDS RZ, [RZ] ;  /* 0x00000000fffff984 */ /* 0x000fe20000000800 */
[----:B------:R5:W-:Y:S06]  /*6d00*/  MEMBAR.ALL.CTA ;  /* 0x0000000000007992 */ /* 0x000bec0000008000 */
[----:B-----5:R-:W5:Y:S01]  /*6d10*/  FENCE.VIEW.ASYNC.S ;  /* 0x00000000000073c6 */ /* 0x020f620000000000 */
[----:B------:R-:W-:Y:S01]  /*6d20*/  SEL R93, R93, RZ, P1 ;  /* 0x000000ff5d5d7207 */ /* 0x000fe20000800000 */
[----:B-----5:R5:W-:Y:S02]  /*6d30*/  SYNCS.ARRIVE.TRANS64.RED.A1T0 RZ, [R0+URZ], RZ ;  /* 0x000000ff00ff79a7 */ /* 0x020be400081004ff */
[----:B-----5:R-:W-:Y:S04]  /*6d40*/  SEL R0, RZ, 0x1, P1 ;  /* 0x00000001ff007807 */ /* 0x020fe80000800000 */
[----:B--2---:R-:W-:Y:S02]  /*6d50*/  LOP3.LUT R91, R91, R0, RZ, 0x3c, !PT ;  /* 0x000000005b5b7212 */ /* 0x004fe400078e3cff */
.L_x_115:
[----:B------:R-:W-:Y:S05]  /*6d60*/  BSYNC B1 ;  /* 0x0000000000017941 */ /* 0x000fea0003800000 */
.L_x_114:
[----:B------:R-:W-:Y:S04]  /*6d70*/  SHF.R.U32.HI R3, RZ, 0x15, R39 ;  /* 0x00000015ff037819 */ /* 0x000fe80000011627 */
[----:B------:R-:W-:Y:S01]  /*6d80*/  LOP3.LUT P1, RZ, R3, 0x3, R86, 0x48, !PT ;  /* 0x0000000303ff7812 */ /* 0x000fe20007824856 */
[----:B------:R-:W-:Y:S01]  /*6d90*/  @!UPT UIADD3 URZ, UPT, UPT, URZ, URZ, URZ ;  /* 0x000000fffffff290 */ /* 0x000fe2000fffe0ff */
[----:B----4-:R-:W-:Y:S11]  /*6da0*/  @P0 BRA `(.L_x_119) ;  /* 0x0000000000080947 */ /* 0x010ff60003800000 */
[----:B------:R-:W2:Y:S02]  /*6db0*/  SYNCS.PHASECHK.TRANS64.TRYWAIT P0, [R71+URZ+0x1b0], R4 ;  /* 0x0001b004470075a7 */ /* 0x000ea400080011ff */
[----:B--2---:R-:W-:Y:S05]  /*6dc0*/  @!P0 BRA `(.L_x_120) ;  /* 0x0000004400388947 */ /* 0x004fea0003800000 */
.L_x_119:
[----:B------:R-:W-:Y:S05]  /*6dd0*/  @!P1 BRA `(.L_x_121) ;  /* 0x0000000000409947 */ /* 0x000fea0003800000 */
[----:B------:R-:W1:Y:S01]  /*6de0*/  LDCU.64 UR8, c[0x4][0x78] ;  /* 0x01000f00ff0877ac */ /* 0x000e620008000a00 */
[----:B------:R-:W-:Y:S01]  /*6df0*/  MOV R3, 0x0 ;  /* 0x0000000000037802 */ /* 0x000fe20000000f00 */
[----:B------:R-:W-:Y:S02]  /*6e00*/  HFMA2 R12, -RZ, RZ, 0, 5.9604644775390625e-08 ;  /* 0x00000001ff0c7431 */ /* 0x000fe400000001ff */
[----:B------:R-:W-:Y:S02]  /*6e10*/  IMAD.MOV.U32 R8, RZ, RZ, 0x192 ;  /* 0x00000192ff087424 */ /* 0x000fe400078e00ff */
[----:B------:R-:W-:Y:S01]  /*6e20*/  IMAD.MOV.U32 R13, RZ, RZ, RZ ;  /* 0x000000ffff0d7224 */ /* 0x000fe200078e00ff */
[----:B------:R-:W4:Y:S01]  /*6e30*/  LDCU.64 UR6, c[0x4][0x80] ;  /* 0x01001000ff0677ac */ /* 0x000f220008000a00 */
[----:B------:R-:W3:Y:S01]  /*6e40*/  LDC.64 R2, c[0x4][R3] ;  /* 0x0100000003027b82 */ /* 0x000ee20000000a00 */
[----:B------:R-:W5:Y:S01]  /*6e50*/  LDCU.64 UR4, c[0x4][0x18] ;  /* 0x01000300ff0477ac */ /* 0x000f620008000a00 */
[----:B-1----:R-:W-:Y:S01]  /*6e60*/  MOV R5, UR9 ;  /* 0x0000000900057c02 */ /* 0x002fe20008000f00 */
[----:B--2---:R-:W-:Y:S01]  /*6e70*/  IMAD.U32 R4, RZ, RZ, UR8 ;  /* 0x00000008ff047e24 */ /* 0x004fe2000f8e00ff */
[----:B----4-:R-:W-:Y:S01]  /*6e80*/  MOV R7, UR7 ;  /* 0x0000000700077c02 */ /* 0x010fe20008000f00 */
[----:B------:R-:W-:Y:S01]  /*6e90*/  IMAD.U32 R6, RZ, RZ, UR6 ;  /* 0x00000006ff067e24 */ /* 0x000fe2000f8e00ff */
[----:B-----5:R-:W-:Y:S01]  /*6ea0*/  MOV R11, UR5 ;  /* 0x00000005000b7c02 */ /* 0x020fe20008000f00 */
[----:B------:R-:W-:Y:S02]  /*6eb0*/  IMAD.U32 R10, RZ, RZ, UR4 ;  /* 0x00000004ff0a7e24 */ /* 0x000fe4000f8e00ff */
[----:B------:R-:W-:Y:S07]  /*6ec0*/  LEPC R20, `(.L_x_121) ;  /* 0x000000001014794e */ /* 0x000fee0000000000 */
[----:B---3--:R-:W-:Y:S05]  /*6ed0*/  CALL.ABS.NOINC R2 ;  /* 0x0000000002007343 */ /* 0x008fea0003c00000 */
.L_x_121:
[-C--:B------:R-:W-:Y:S01]  /*6ee0*/  F2FP.F16.E5M2.UNPACK_B R42, R72.reuse ;  /* 0x00000048ff2a723e */ /* 0x080fe200020004ff */
[----:B------:R-:W-:Y:S05]  /*6ef0*/  WARPSYNC.ALL ;  /* 0x0000000000007948 */ /* 0x000fea0003800000 */
[----:B------:R-:W-:Y:S01]  /*6f00*/  R2UR UR4, R39 ;  /* 0x00000000270472ca */ /* 0x000fe200000e0000 */
[--C-:B------:R-:W-:Y:S01]  /*6f10*/  HADD2.F32 R40, -RZ, R42.reuse.H0_H0 ;  /* 0x2000002aff287230 */ /* 0x100fe20000004100 */
[----:B------:R-:W-:Y:S01]  /*6f20*/  F2FP.F16.E5M2.UNPACK_B R43, R72.H1 ;  /* 0x00000048ff2b723e */ /* 0x000fe200030004ff */
[----:B------:R-:W-:Y:S01]  /*6f30*/  HADD2.F32 R42, -RZ, R42.H1_H1 ;  /* 0x3000002aff2a7230 */ /* 0x000fe20000004100 */
[-C--:B------:R-:W-:Y:S01]  /*6f40*/  F2FP.F16.E5M2.UNPACK_B R45, R73.reuse ;  /* 0x00000049ff2d723e */ /* 0x080fe200020004ff */
[----:B------:R-:W-:Y:S01]  /*6f50*/  BSSY.RECONVERGENT B0, `(.L_x_122) ;  /* 0x0000099000007945 */ /* 0x000fe20003800200 */
[----:B------:R-:W-:Y:S01]  /*6f60*/  F2FP.F16.E5M2.UNPACK_B R47, R73.H1 ;  /* 0x00000049ff2f723e */ /* 0x000fe200030004ff */
[--C-:B------:R-:W-:Y:S01]  /*6f70*/  HADD2.F32 R44, -RZ, R43.reuse.H0_H0 ;  /* 0x2000002bff2c7230 */ /* 0x100fe20000004100 */
[-C--:B------:R-:W-:Y:S01]  /*6f80*/  F2FP.F16.E5M2.UNPACK_B R49, R74.reuse ;  /* 0x0000004aff31723e */ /* 0x080fe200020004ff */
[----:B------:R-:W-:Y:S01]  /*6f90*/  HADD2.F32 R46, -RZ, R43.H1_H1 ;  /* 0x3000002bff2e7230 */ /* 0x000fe20000004100 */
[----:B------:R-:W-:Y:S01]  /*6fa0*/  F2FP.F16.E5M2.UNPACK_B R51, R74.H1 ;  /* 0x0000004aff33723e */ /* 0x000fe200030004ff */
[--C-:B------:R-:W-:Y:S01]  /*6fb0*/  HADD2.F32 R43, -RZ, R45.reuse.H0_H0 ;  /* 0x2000002dff2b7230 */ /* 0x100fe20000004100 */
[-C--:B------:R-:W-:Y:S01]  /*6fc0*/  F2FP.F16.E5M2.UNPACK_B R53, R75.reuse ;  /* 0x0000004bff35723e */ /* 0x080fe200020004ff */
[----:B-12---:R-:W-:Y:S01]  /*6fd0*/  LDTM.16dp32bit_t0_t15.x32 R4, tmem[UR4] ;  /* 0x00000004000479ee */ /* 0x006fe20008a80000 */
[----:B------:R-:W3:Y:S01]  /*6fe0*/  LDTM.16dp32bit_t16_t31.x32 R4, tmem[UR4+0x20] ;  /* 0x00002004000479ee */ /* 0x000ee20008aa0000 */
[----:B------:R-:W-:Y:S01]  /*6ff0*/  IADD3 R112, PT, PT, R84, UR44, RZ ;  /* 0x0000002c54707c10 */ /* 0x000fe2000fffe0ff */
[----:B------:R-:W-:Y:S01]  /*7000*/  HADD2.F32 R48, -RZ, R45.H1_H1 ;  /* 0x3000002dff307230 */ /* 0x000fe20000004100 */
[----:B------:R-:W-:Y:S01]  /*7010*/  SHF.L.U32 R103, R90, 0x4, RZ ;  /* 0x000000045a677819 */ /* 0x000fe200000006ff */
[----:B------:R-:W-:Y:S01]  /*7020*/  HADD2.F32 R52, -RZ, R49.H1_H1 ;  /* 0x30000031ff347230 */ /* 0x000fe20000004100 */
[----:B------:R-:W-:Y:S01]  /*7030*/  F2FP.F16.E5M2.UNPACK_B R55, R75.H1 ;  /* 0x0000004bff37723e */ /* 0x000fe200030004ff */
[----:B------:R-:W-:Y:S01]  /*7040*/  HADD2.F32 R56, -RZ, R53.H1_H1 ;  /* 0x30000035ff387230 */ /* 0x000fe20000004100 */
[-C--:B------:R-:W-:Y:S01]  /*7050*/  F2FP.F16.E5M2.UNPACK_B R57, R76.reuse ;  /* 0x0000004cff39723e */ /* 0x080fe200020004ff */
[--C-:B------:R-:W-:Y:S01]  /*7060*/  HADD2.F32 R45, -RZ, R47.reuse.H0_H0 ;  /* 0x2000002fff2d7230 */ /* 0x100fe20000004100 */
[----:B------:R-:W-:Y:S01]  /*7070*/  F2FP.F16.E5M2.UNPACK_B R59, R76.H1 ;  /* 0x0000004cff3b723e */ /* 0x000fe200030004ff */
[----:B------:R-:W-:Y:S01]  /*7080*/  HADD2.F32 R50, -RZ, R47.H1_H1 ;  /* 0x3000002fff327230 */ /* 0x000fe20000004100 */
[-C--:B------:R-:W-:Y:S01]  /*7090*/  F2FP.F16.E5M2.UNPACK_B R61, R77.reuse ;  /* 0x0000004dff3d723e */ /* 0x080fe200020004ff */
[----:B------:R-:W-:Y:S01]  /*70a0*/  HADD2.F32 R47, -RZ, R49.H0_H0 ;  /* 0x20000031ff2f7230 */ /* 0x000fe20000004100 */
[----:B------:R-:W-:Y:S01]  /*70b0*/  F2FP.F16.E5M2.UNPACK_B R63, R77.H1 ;  /* 0x0000004dff3f723e */ /* 0x000fe200030004ff */
[----:B------:R-:W-:Y:S01]  /*70c0*/  HADD2.F32 R60, -RZ, R57.H1_H1 ;  /* 0x30000039ff3c7230 */ /* 0x000fe20000004100 */
[-C--:B------:R-:W-:Y:S01]  /*70d0*/  F2FP.F16.E5M2.UNPACK_B R65, R78.reuse ;  /* 0x0000004eff41723e */ /* 0x080fe200020004ff */
[----:B------:R-:W-:Y:S01]  /*70e0*/  HADD2.F32 R64, -RZ, R61.H1_H1 ;  /* 0x3000003dff407230 */ /* 0x000fe20000004100 */
[----:B------:R-:W-:Y:S01]  /*70f0*/  F2FP.F16.E5M2.UNPACK_B R67, R78.H1 ;  /* 0x0000004eff43723e */ /* 0x000fe200030004ff */
[----:B------:R-:W-:Y:S01]  /*7100*/  HADD2.F32 R49, -RZ, R51.H0_H0 ;  /* 0x20000033ff317230 */ /* 0x000fe20000004100 */
[----:B------:R-:W-:Y:S01]  /*7110*/  ISETP.NE.AND P0, PT, R97, RZ, PT ;  /* 0x000000ff6100720c */ /* 0x000fe20003f05270 */
[----:B------:R-:W-:Y:S01]  /*7120*/  HADD2.F32 R68, -RZ, R65.H1_H1 ;  /* 0x30000041ff447230 */ /* 0x000fe20000004100 */
[----:B------:R-:W-:Y:S01]  /*7130*/  ISETP.NE.AND P6, PT, R102, RZ, PT ;  /* 0x000000ff6600720c */ /* 0x000fe20003fc5270 */
[----:B------:R-:W-:Y:S02]  /*7140*/  HADD2.F32 R54, -RZ, R51.H1_H1 ;  /* 0x30000033ff367230 */ /* 0x000fe40000004100 */
[C---:B---3--:R-:W-:Y:S01]  /*7150*/  FMUL R0, R38.reuse, R4 ;  /* 0x0000000426007220 */ /* 0x048fe20000400000 */
[C---:B------:R-:W-:Y:S01]  /*7160*/  FMUL R2, R38.reuse, R5 ;  /* 0x0000000526027220 */ /* 0x040fe20000400000 */
[C---:B------:R-:W-:Y:S01]  /*7170*/  FMUL R4, R38.reuse, R8 ;  /* 0x0000000826047220 */ /* 0x040fe20000400000 */
[C---:B------:R-:W-:Y:S01]  /*7180*/  FMUL R5, R38.reuse, R9 ;  /* 0x0000000926057220 */ /* 0x040fe20000400000 */
[C---:B------:R-:W-:Y:S01]  /*7190*/  FFMA R0, R41.reuse, R40, R0 ;  /* 0x0000002829007223 */ /* 0x040fe20000000000 */
[C---:B------:R-:W-:Y:S01]  /*71a0*/  FFMA R2, R41.reuse, R42, R2 ;  /* 0x0000002a29027223 */ /* 0x040fe20000000002 */
[C---:B------:R-:W-:Y:S01]  /*71b0*/  FMUL R8, R38.reuse, R12 ;  /* 0x0000000c26087220 */ /* 0x040fe20000400000 */
[C---:B------:R-:W-:Y:S01]  /*71c0*/  FMUL R9, R38.reuse, R13 ;  /* 0x0000000d26097220 */ /* 0x040fe20000400000 */
[----:B------:R-:W-:Y:S02]  /*71d0*/  HADD2.F32 R51, -RZ, R53.H0_H0 ;  /* 0x20000035ff337230 */ /* 0x000fe40000004100 */
[C---:B------:R-:W-:Y:S01]  /*71e0*/  FMUL R12, R38.reuse, R16 ;  /* 0x00000010260c7220 */ /* 0x040fe20000400000 */
        /* <DEDUP_REMOVED lines=13> */
[C---:B------:R-:W-:Y:S01]  /*72c0*/  FFMA R3, R41.reuse, R44, R3 ;  /* 0x0000002c29037223 */ /* 0x040fe20000000003 */
[----:B------:R-:W-:Y:S01]  /*72d0*/  F2FP.F16.E5M2.UNPACK_B R40, R79 ;  /* 0x0000004fff28723e */ /* 0x000fe200020004ff */
[C---:B------:R-:W-:Y:S01]  /*72e0*/  FFMA R7, R41.reuse, R46, R7 ;  /* 0x0000002e29077223 */ /* 0x040fe20000000007 */
[C---:B------:R-:W-:Y:S01]  /*72f0*/  FFMA R4, R41.reuse, R43, R4 ;  /* 0x0000002b29047223 */ /* 0x040fe20000000004 */
[----:B------:R-:W-:Y:S01]  /*7300*/  F2FP.F16.E5M2.UNPACK_B R42, R79.H1 ;  /* 0x0000004fff2a723e */ /* 0x000fe200030004ff */
[C---:B------:R-:W-:Y:S01]  /*7310*/  FFMA R5, R41.reuse, R48, R5 ;  /* 0x0000003029057223 */ /* 0x040fe20000000005 */
[----:B------:R-:W-:Y:S01]  /*7320*/  FFMA R6, R41, R45, R6 ;  /* 0x0000002d29067223 */ /* 0x000fe20000000006 */
[----:B------:R-:W-:Y:S01]  /*7330*/  F2FP.SATFINITE.E5M2.F32.PACK_AB_MERGE_C R99, R7, R3, RZ ;  /* 0x000000030763723e */ /* 0x000fe200048060ff */
[C---:B------:R-:W-:Y:S01]  /*7340*/  FFMA R11, R41.reuse, R50, R11 ;  /* 0x00000032290b7223 */ /* 0x040fe2000000000b */
[C---:B------:R-:W-:Y:S01]  /*7350*/  FFMA R8, R41.reuse, R47, R8 ;  /* 0x0000002f29087223 */ /* 0x040fe20000000008 */
[----:B------:R-:W-:Y:S01]  /*7360*/  FMUL R10, R38, R14 ;  /* 0x0000000e260a7220 */ /* 0x000fe20000400000 */
[----:B------:R-:W-:Y:S01]  /*7370*/  F2FP.SATFINITE.E5M2.F32.PACK_AB_MERGE_C R104, R2, R0, R99 ;  /* 0x000000000268723e */ /* 0x000fe20004806063 */
[----:B------:R-:W-:Y:S01]  /*7380*/  FFMA R9, R41, R52, R9 ;  /* 0x0000003429097223 */ /* 0x000fe20000000009 */
[----:B------:R-:W-:Y:S01]  /*7390*/  F2FP.SATFINITE.E5M2.F32.PACK_AB_MERGE_C R105, R11, R6, RZ ;  /* 0x000000060b69723e */ /* 0x000fe200048060ff */
[----:B------:R-:W-:Y:S01]  /*73a0*/  FFMA R10, R41, R49, R10 ;  /* 0x00000031290a7223 */ /* 0x000fe2000000000a */
[----:B------:R-:W-:Y:S01]  /*73b0*/  IADD3 R99, PT, PT, R112, R103, RZ ;  /* 0x0000006770637210 */ /* 0x000fe20007ffe0ff */
[C---:B------:R-:W-:Y:S01]  /*73c0*/  FMUL R15, R38.reuse, R15 ;  /* 0x0000000f260f7220 */ /* 0x040fe20000400000 */
[--C-:B------:R-:W-:Y:S01]  /*73d0*/  HADD2.F32 R53, -RZ, R55.reuse.H0_H0 ;  /* 0x20000037ff357230 */ /* 0x100fe20000004100 */
[----:B------:R-:W-:Y:S01]  /*73e0*/  F2FP.SATFINITE.E5M2.F32.PACK_AB_MERGE_C R105, R5, R4, R105 ;  /* 0x000000040569723e */ /* 0x000fe20004806069 */
[----:B------:R-:W-:Y:S02]  /*73f0*/  HADD2.F32 R58, -RZ, R55.H1_H1 ;  /* 0x30000037ff3a7230 */ /* 0x000fe40000004100 */
[C---:B------:R-:W-:Y:S01]  /*7400*/  FFMA R15, R41.reuse, R54, R15 ;  /* 0x00000036290f7223 */ /* 0x040fe2000000000f */
[C---:B------:R-:W-:Y:S01]  /*7410*/  FFMA R12, R41.reuse, R51, R12 ;  /* 0x00000033290c7223 */ /* 0x040fe2000000000c */
[C---:B------:R-:W-:Y:S01]  /*7420*/  FFMA R13, R41.reuse, R56, R13 ;  /* 0x00000038290d7223 */ /* 0x040fe2000000000d */
[----:B------:R-:W-:Y:S02]  /*7430*/  HADD2.F32 R55, -RZ, R57.H0_H0 ;  /* 0x20000039ff377230 */ /* 0x000fe40000004100 */
[C---:B------:R-:W-:Y:S01]  /*7440*/  FMUL R14, R38.reuse, R18 ;  /* 0x00000012260e7220 */ /* 0x040fe20000400000 */
[C---:B------:R-:W-:Y:S01]  /*7450*/  FMUL R19, R38.reuse, R19 ;  /* 0x0000001326137220 */ /* 0x040fe20000400000 */
[--C-:B------:R-:W-:Y:S02]  /*7460*/  HADD2.F32 R57, -RZ, R59.reuse.H0_H0 ;  /* 0x2000003bff397230 */ /* 0x100fe40000004100 */
[C---:B------:R-:W-:Y:S01]  /*7470*/  FMUL R18, R38.reuse, R22 ;  /* 0x0000001626127220 */ /* 0x040fe20000400000 */
[C---:B------:R-:W-:Y:S01]  /*7480*/  FFMA R14, R41.reuse, R53, R14 ;  /* 0x00000035290e7223 */ /* 0x040fe2000000000e */
[----:B------:R-:W-:Y:S02]  /*7490*/  HADD2.F32 R62, -RZ, R59.H1_H1 ;  /* 0x3000003bff3e7230 */ /* 0x000fe40000004100 */
[C---:B------:R-:W-:Y:S01]  /*74a0*/  FFMA R19, R41.reuse, R58, R19 ;  /* 0x0000003a29137223 */ /* 0x040fe20000000013 */
[----:B------:R-:W-:Y:S02]  /*74b0*/  HADD2.F32 R59, -RZ, R61.H0_H0 ;  /* 0x2000003dff3b7230 */ /* 0x000fe40000004100 */
[C---:B------:R-:W-:Y:S01]  /*74c0*/  FMUL R23, R38.reuse, R23 ;  /* 0x0000001726177220 */ /* 0x040fe20000400000 */
[C---:B------:R-:W-:Y:S01]  /*74d0*/  FFMA R16, R41.reuse, R55, R16 ;  /* 0x0000003729107223 */ /* 0x040fe20000000010 */
[C---:B------:R-:W-:Y:S01]  /*74e0*/  FFMA R17, R41.reuse, R60, R17 ;  /* 0x0000003c29117223 */ /* 0x040fe20000000011 */
[--C-:B------:R-:W-:Y:S02]  /*74f0*/  HADD2.F32 R61, -RZ, R63.reuse.H0_H0 ;  /* 0x2000003fff3d7230 */ /* 0x100fe40000004100 */
[C---:B------:R-:W-:Y:S01]  /*7500*/  FFMA R18, R41.reuse, R57, R18 ;  /* 0x0000003929127223 */ /* 0x040fe20000000012 */
[----:B------:R-:W-:Y:S02]  /*7510*/  HADD2.F32 R66, -RZ, R63.H1_H1 ;  /* 0x3000003fff427230 */ /* 0x000fe40000004100 */
[C---:B------:R-:W-:Y:S01]  /*7520*/  FMUL R22, R38.reuse, R26 ;  /* 0x0000001a26167220 */ /* 0x040fe20000400000 */
[----:B------:R-:W-:Y:S02]  /*7530*/  HADD2.F32 R63, -RZ, R65.H0_H0 ;  /* 0x20000041ff3f7230 */ /* 0x000fe40000004100 */
[C---:B------:R-:W-:Y:S01]  /*7540*/  FFMA R23, R41.reuse, R62, R23 ;  /* 0x0000003e29177223 */ /* 0x040fe20000000017 */
[C---:B------:R-:W-:Y:S01]  /*7550*/  FMUL R27, R38.reuse, R27 ;  /* 0x0000001b261b7220 */ /* 0x040fe20000400000 */
[C---:B------:R-:W-:Y:S01]  /*7560*/  FFMA R20, R41.reuse, R59, R20 ;  /* 0x0000003b29147223 */ /* 0x040fe20000000014 */
[C---:B------:R-:W-:Y:S01]  /*7570*/  FFMA R21, R41.reuse, R64, R21 ;  /* 0x0000004029157223 */ /* 0x040fe20000000015 */
[--C-:B------:R-:W-:Y:S02]  /*7580*/  HADD2.F32 R65, -RZ, R67.reuse.H0_H0 ;  /* 0x20000043ff417230 */ /* 0x100fe40000004100 */
[C---:B------:R-:W-:Y:S01]  /*7590*/  FFMA R22, R41.reuse, R61, R22 ;  /* 0x0000003d29167223 */ /* 0x040fe20000000016 */
[----:B------:R-:W-:Y:S02]  /*75a0*/  HADD2.F32 R70, -RZ, R67.H1_H1 ;  /* 0x30000043ff467230 */ /* 0x000fe40000004100 */
[C---:B------:R-:W-:Y:S01]  /*75b0*/  FMUL R26, R38.reuse, R30 ;  /* 0x0000001e261a7220 */ /* 0x040fe20000400000 */
[--C-:B------:R-:W-:Y:S02]  /*75c0*/  HADD2.F32 R67, -RZ, R40.reuse.H0_H0 ;  /* 0x20000028ff437230 */ /* 0x100fe40000004100 */
[C---:B------:R-:W-:Y:S01]  /*75d0*/  FFMA R27, R41.reuse, R66, R27 ;  /* 0x00000042291b7223 */ /* 0x040fe2000000001b */
[C---:B------:R-:W-:Y:S01]  /*75e0*/  FMUL R31, R38.reuse, R31 ;  /* 0x0000001f261f7220 */ /* 0x040fe20000400000 */
[C---:B------:R-:W-:Y:S01]  /*75f0*/  FFMA R24, R41.reuse, R63, R24 ;  /* 0x0000003f29187223 */ /* 0x040fe20000000018 */
[----:B------:R-:W-:Y:S02]  /*7600*/  HADD2.F32 R40, -RZ, R40.H1_H1 ;  /* 0x30000028ff287230 */ /* 0x000fe40000004100 */
[C---:B------:R-:W-:Y:S01]  /*7610*/  FFMA R25, R41.reuse, R68, R25 ;  /* 0x0000004429197223 */ /* 0x040fe20000000019 */
[--C-:B------:R-:W-:Y:S02]  /*7620*/  HADD2.F32 R69, -RZ, R42.reuse.H0_H0 ;  /* 0x2000002aff457230 */ /* 0x100fe40000004100 */
[C---:B------:R-:W-:Y:S01]  /*7630*/  FFMA R26, R41.reuse, R65, R26 ;  /* 0x00000041291a7223 */ /* 0x040fe2000000001a */
[----:B------:R-:W-:Y:S02]  /*7640*/  HADD2.F32 R42, -RZ, R42.H1_H1 ;  /* 0x3000002aff2a7230 */ /* 0x000fe40000004100 */
[C---:B------:R-:W-:Y:S01]  /*7650*/  FMUL R30, R38.reuse, R34 ;  /* 0x00000022261e7220 */ /* 0x040fe20000400000 */
[----:B------:R-:W-:Y:S01]  /*7660*/  FFMA R31, R41, R70, R31 ;  /* 0x00000046291f7223 */ /* 0x000fe2000000001f */
[----:B------:R-:W-:Y:S01]  /*7670*/  FMUL R35, R38, R35 ;  /* 0x0000002326237220 */ /* 0x000fe20000400000 */
[----:B------:R-:W-:Y:S01]  /*7680*/  F2FP.SATFINITE.E5M2.F32.PACK_AB_MERGE_C R106, R15, R10, RZ ;  /* 0x0000000a0f6a723e */ /* 0x000fe200048060ff */
[----:B------:R-:W-:Y:S01]  /*7690*/  FFMA R28, R41, R67, R28 ;  /* 0x00000043291c7223 */ /* 0x000fe2000000001c */
[----:B------:R-:W-:Y:S01]  /*76a0*/  F2FP.SATFINITE.E5M2.F32.PACK_AB_MERGE_C R107, R19, R14, RZ ;  /* 0x0000000e136b723e */ /* 0x000fe200048060ff */
[C---:B------:R-:W-:Y:S01]  /*76b0*/  FFMA R29, R41.reuse, R40, R29 ;  /* 0x00000028291d7223 */ /* 0x040fe2000000001d */
[C---:B------:R-:W-:Y:S01]  /*76c0*/  FFMA R30, R41.reuse, R69, R30 ;  /* 0x00000045291e7223 */ /* 0x040fe2000000001e */
[----:B------:R-:W-:Y:S01]  /*76d0*/  FFMA R35, R41, R42, R35 ;  /* 0x0000002a29237223 */ /* 0x000fe20000000023 */
[----:B------:R-:W-:Y:S02]  /*76e0*/  F2FP.SATFINITE.E5M2.F32.PACK_AB_MERGE_C R106, R9, R8, R106 ;  /* 0x00000008096a723e */ /* 0x000fe4000480606a */
[----:B------:R-:W-:Y:S02]  /*76f0*/  F2FP.SATFINITE.E5M2.F32.PACK_AB_MERGE_C R107, R13, R12, R107 ;  /* 0x0000000c0d6b723e */ /* 0x000fe4000480606b */
[----:B------:R-:W-:Y:S02]  /*7700*/  F2FP.SATFINITE.E5M2.F32.PACK_AB_MERGE_C R108, R23, R18, RZ ;  /* 0x00000012176c723e */ /* 0x000fe400048060ff */
[----:B------:R-:W-:Y:S01]  /*7710*/  F2FP.SATFINITE.E5M2.F32.PACK_AB_MERGE_C R109, R27, R22, RZ ;  /* 0x000000161b6d723e */ /* 0x000fe200048060ff */
[----:B------:R1:W-:Y:S01]  /*7720*/  STS.128 [R84+UR44+0x4400], R104 ;  /* 0x0044006854007988 */ /* 0x0003e20008000c2c */
[----:B------:R-:W-:Y:S02]  /*7730*/  F2FP.SATFINITE.E5M2.F32.PACK_AB_MERGE_C R113, R31, R26, RZ ;  /* 0x0000001a1f71723e */ /* 0x000fe400048060ff */
[----:B------:R-:W-:Y:S02]  /*7740*/  F2FP.SATFINITE.E5M2.F32.PACK_AB_MERGE_C R114, R35, R30, RZ ;  /* 0x0000001e2372723e */ /* 0x000fe400048060ff */
[----:B------:R-:W-:Y:S02]  /*7750*/  F2FP.SATFINITE.E5M2.F32.PACK_AB_MERGE_C R108, R17, R16, R108 ;  /* 0x00000010116c723e */ /* 0x000fe4000480606c */
[----:B------:R-:W-:Y:S02]  /*7760*/  F2FP.SATFINITE.E5M2.F32.PACK_AB_MERGE_C R109, R21, R20, R109 ;  /* 0x00000014156d723e */ /* 0x000fe4000480606d */
[----:B------:R-:W-:Y:S02]  /*7770*/  F2FP.SATFINITE.E5M2.F32.PACK_AB_MERGE_C R110, R25, R24, R113 ;  /* 0x00000018196e723e */ /* 0x000fe40004806071 */
[----:B------:R-:W-:Y:S02]  /*7780*/  F2FP.SATFINITE.E5M2.F32.PACK_AB_MERGE_C R111, R29, R28, R114 ;  /* 0x0000001c1d6f723e */ /* 0x000fe40004806072 */
[----:B------:R-:W-:Y:S02]  /*7790*/  LEA R112, R93, UR44, 0x3 ;  /* 0x0000002c5d707c11 */ /* 0x000fe4000f8e18ff */
[----:B------:R-:W-:Y:S01]  /*77a0*/  @P6 SHF.L.U32 R113, R91, 0x1f, RZ ;  /* 0x0000001f5b716819 */ /* 0x000fe200000006ff */
[----:B------:R1:W-:Y:S01]  /*77b0*/  STS.128 [R99+0x4410], R108 ;  /* 0x0044106c63007388 */ /* 0x0003e20000000c00 */
[----:B------:R-:W-:Y:S01]  /*77c0*/  @!PT LDS RZ, [RZ] ;  /* 0x00000000fffff984 */ /* 0x000fe20000000800 */
[----:B------:R-:W-:Y:S01]  /*77d0*/  @!PT LDS RZ, [RZ] ;  /* 0x00000000fffff984 */ /* 0x000fe20000000800 */
[----:B------:R-:W-:Y:S01]  /*77e0*/  @!PT LDS RZ, [RZ] ;  /* 0x00000000fffff984 */ /* 0x000fe20000000800 */
[----:B------:R-:W-:Y:S01]  /*77f0*/  @!PT LDS RZ, [RZ] ;  /* 0x00000000fffff984 */ /* 0x000fe20000000800 */
[----:B------:R2:W-:Y:S07]  /*7800*/  MEMBAR.ALL.CTA ;  /* 0x0000000000007992 */ /* 0x0005ee0000008000 */
[----:B--2---:R-:W2:Y:S02]  /*7810*/  FENCE.VIEW.ASYNC.S ;  /* 0x00000000000073c6 */ /* 0x004ea40000000000 */
[----:B--2---:R-:W-:Y:S06]  /*7820*/  BAR.SYNC.DEFER_BLOCKING 0x1, 0x80 ;  /* 0x0042000000007b1d */ /* 0x004fec0000010000 */
[----:B------:R-:W-:Y:S05]  /*7830*/  @P0 BRA `(.L_x_123) ;  /* 0x0000000000280947 */ /* 0x000fea0003800000 */
[----:B------:R-:W-:Y:S01]  /*7840*/  UIADD3 UR4, UPT, UPT, UR44, 0x4400, URZ ;  /* 0x000044002c047890 */ /* 0x000fe2000fffe0ff */
[----:B------:R-:W-:Y:S05]  /*7850*/  UMOV UR51, UR36 ;  /* 0x0000002400337c82 */ /* 0x000fea0008000000 */
[----:B------:R-:W-:Y:S01]  /*7860*/  MOV R96, UR4 ;  /* 0x0000000400607c02 */ /* 0x000fe20008000f00 */
[----:B------:R-:W-:Y:S03]  /*7870*/  UIADD3 UR4, UP0, UPT, UR62, 0x680, URZ ;  /* 0x000006803e047890 */ /* 0x000fe6000ff1e0ff */
[----:B------:R-:W-:Y:S01]  /*7880*/  R2UR UR48, R96 ;  /* 0x00000000603072ca */ /* 0x000fe200000e0000 */
[----:B------:R-:W-:Y:S11]  /*7890*/  UIADD3.X UR5, UPT, UPT, URZ, UR63, URZ, UP0, !UPT ;  /* 0x0000003fff057290 */ /* 0x000ff600087fe4ff */
[----:B------:R-:W-:Y:S01]  /*78a0*/  @!UPT UIADD3 URZ, UPT, UPT, URZ, URZ, URZ ;  /* 0x000000fffffff290 */ /* 0x000fe2000fffe0ff */
[----:B------:R2:W-:Y:S01]  /*78b0*/  UTMASTG.3D [UR48], [UR4] ;  /* 0x00000030040073b5 */ /* 0x0005e20008010000 */
[----:B------:R0:W-:Y:S01]  /*78c0*/  UTMACMDFLUSH ;  /* 0x00000000000079b7 */ /* 0x0001e20000000000 */
[----:B--2---:R-:W-:Y:S04]  /*78d0*/  DEPBAR.LE SB0, 0x1 ;  /* 0x000080400000791a */ /* 0x004fe80000000000 */
.L_x_123:
[----:B------:R-:W-:Y:S05]  /*78e0*/  BSYNC.RECONVERGENT B0 ;  /* 0x0000000000007941 */ /* 0x000fea0003800200 */
.L_x_122:
[----:B------:R-:W-:Y:S06]  /*78f0*/  BAR.SYNC.DEFER_BLOCKING 0x1, 0x80 ;  /* 0x0042000000007b1d */ /* 0x000fec0000010000 */
[----:B------:R-:W2:Y:S01]  /*7900*/  @P6 SYNCS.PHASECHK.TRANS64.TRYWAIT P0, [R112+URZ+0x140], R113 ;  /* 0x00014071700065a7 */ /* 0x000ea200080011ff */
[----:B------:R-:W-:Y:S01]  /*7910*/  BSSY B1, `(.L_x_124) ;  /* 0x0000020000017945 */ /* 0x000fe20003800000 */
[----:B--2---:R-:W-:Y:S03]  /*7920*/  @P6 SEL R100, RZ, 0x1, !P0 ;  /* 0x00000001ff646807 */ /* 0x004fe60004000000 */
[----:B------:R-:W-:Y:S05]  /*7930*/  @!P6 BRA `(.L_x_125) ;  /* 0x000000000074e947 */ /* 0x000fea0003800000 */
[----:B------:R-:W-:Y:S01]  /*7940*/  ISETP.NE.AND P1, PT, R101, RZ, PT ;  /* 0x000000ff6500720c */ /* 0x000fe20003f25270 */
[----:B------:R-:W2:Y:S01]  /*7950*/  S2R R0, SR_CgaCtaId ;  /* 0x0000000000007919 */ /* 0x000ea20000008800 */
[----:B------:R-:W-:Y:S01]  /*7960*/  ISETP.NE.AND P0, PT, R100, RZ, PT ;  /* 0x000000ff6400720c */ /* 0x000fe20003f05270 */
[----:B------:R-:W-:Y:S10]  /*7970*/  BSSY B0, `(.L_x_126) ;  /* 0x0000008000007945 */ /* 0x000ff40003800000 */
[----:B------:R-:W-:Y:S05]  /*7980*/  @P1 IMAD R2, R93, 0x1000, R84 ;  /* 0x000010005d021824 */ /* 0x000fea00078e0254 */
[----:B------:R-:W-:Y:S05]  /*7990*/  @P1 IADD3 R4, PT, PT, R2, UR44, RZ ;  /* 0x0000002c02041c10 */ /* 0x000fea000fffe0ff */
[----:B------:R-:W-:Y:S01]  /*79a0*/  @P1 IMAD.IADD R4, R4, 0x1, R103 ;  /* 0x0000000104041824 */ /* 0x000fe200078e0267 */
[----:B------:R-:W-:Y:S06]  /*79b0*/  @P0 BRA `(.L_x_127) ;  /* 0x00000000000c0947 */ /* 0x000fec0003800000 */
[----:B------:R-:W-:Y:S04]  /*79c0*/  SHF.L.U32 R3, R91, 0x1f, RZ ;  /* 0x0000001f5b037819 */ /* 0x000fe800000006ff */
[----:B------:R-:W3:Y:S02]  /*79d0*/  SYNCS.PHASECHK.TRANS64.TRYWAIT P0, [R112+URZ+0x140], R3 ;  /* 0x00014003700075a7 */ /* 0x000ee400080011ff */
[----:B---3--:R-:W-:Y:S05]  /*79e0*/  @!P0 BRA `(.L_x_128) ;  /* 0x0000003800448947 */ /* 0x008fea0003800000 */
.L_x_127:
[----:B------:R-:W-:Y:S05]  /*79f0*/  BSYNC B0 ;  /* 0x0000000000007941 */ /* 0x000fea0003800000 */
.L_x_126:
[----:B------:R-:W-:Y:S01]  /*7a00*/  ISETP.NE.AND P0, PT, R101, RZ, PT ;  /* 0x000000ff6500720c */ /* 0x000fe20003f05270 */
[----:B---3--:R-:W-:Y:S02]  /*7a10*/  VIADD R3, R112, 0x160 ;  /* 0x0000016070037836 */ /* 0x008fe40000000000 */
[----:B------:R-:W-:Y:S03]  /*7a20*/  VIADD R93, R93, 0x1 ;  /* 0x000000015d5d7836 */ /* 0x000fe60000000000 */
[----:B--2---:R-:W-:Y:S07]  /*7a30*/  PRMT R0, R0, 0x654, R3 ;  /* 0x0000065400007816 */ /* 0x004fee0000000003 */
[----:B------:R2:W3:Y:S04]  /*7a40*/  @P0 LDS.128 R72, [R2+UR44+0x400] ;  /* 0x0004002c02480984 */ /* 0x0004e80008000c00 */
[----:B------:R2:W4:Y:S01]  /*7a50*/  @P0 LDS.128 R76, [R4+0x410] ;  /* 0x00041000044c0984 */ /* 0x0005220000000c00 */
        /* <DEDUP_REMOVED lines=10> */
[----:B--23--:R-:W-:Y:S02]  /*7b00*/  LOP3.LUT R91, R91, R0, RZ, 0x3c, !PT ;  /* 0x000000005b5b7212 */ /* 0x00cfe400078e3cff */
.L_x_125:
[----:B------:R-:W-:Y:S05]  /*7b10*/  BSYNC B1 ;  /* 0x0000000000017941 */ /* 0x000fea0003800000 */
.L_x_124:
[----:B------:R-:W-:Y:S05]  /*7b20*/  VIADD R3, R39, 0x40 ;  /* 0x0000004027037836 */ /* 0x000fea0000000000 */
[----:B------:R-:W-:Y:S04]  /*7b30*/  SHF.R.U32.HI R3, RZ, 0x15, R3 ;  /* 0x00000015ff037819 */ /* 0x000fe80000011603 */
[----:B------:R-:W-:Y:S11]  /*7b40*/  LOP3.LUT P0, RZ, R3, 0x3, R86, 0x48, !PT ;  /* 0x0000000303ff7812 */ /* 0x000ff60007804856 */
[----:B------:R-:W-:Y:S02]  /*7b50*/  @!UPT UIADD3 URZ, UPT, UPT, URZ, URZ, URZ ;  /* 0x000000fffffff290 */ /* 0x000fe4000fffe0ff */
[----:B------:R-:W-:Y:S05]  /*7b60*/  @!P0 BRA `(.L_x_129) ;  /* 0x0000000000408947 */ /* 0x000fea0003800000 */
[----:B------:R-:W2:Y:S01]  /*7b70*/  LDCU.64 UR8, c[0x4][0x78] ;  /* 0x01000f00ff0877ac */ /* 0x000ea20008000a00 */
[----:B------:R-:W-:Y:S01]  /*7b80*/  MOV R3, 0x0 ;  /* 0x0000000000037802 */ /* 0x000fe20000000f00 */
[----:B------:R-:W-:Y:S02]  /*7b90*/  HFMA2 R12, -RZ, RZ, 0, 5.9604644775390625e-08 ;  /* 0x00000001ff0c7431 */ /* 0x000fe400000001ff */
[----:B------:R-:W-:Y:S02]  /*7ba0*/  IMAD.MOV.U32 R8, RZ, RZ, 0x192 ;  /* 0x00000192ff087424 */ /* 0x000fe400078e00ff */
[----:B------:R-:W-:Y:S01]  /*7bb0*/  IMAD.MOV.U32 R13, RZ, RZ, RZ ;  /* 0x000000ffff0d7224 */ /* 0x000fe200078e00ff */
[----:B------:R-:W3:Y:S01]  /*7bc0*/  LDCU.64 UR6, c[0x4][0x80] ;  /* 0x01001000ff0677ac */ /* 0x000ee20008000a00 */
[----:B------:R-:W1:Y:S01]  /*7bd0*/  LDC.64 R2, c[0x4][R3] ;  /* 0x0100000003027b82 */ /* 0x000e620000000a00 */
[----:B------:R-:W5:Y:S01]  /*7be0*/  LDCU.64 UR4, c[0x4][0x18] ;  /* 0x01000300ff0477ac */ /* 0x000f620008000a00 */
[----:B--2---:R-:W-:Y:S01]  /*7bf0*/  MOV R5, UR9 ;  /* 0x0000000900057c02 */ /* 0x004fe20008000f00 */
[----:B------:R-:W-:Y:S01]  /*7c00*/  IMAD.U32 R4, RZ, RZ, UR8 ;  /* 0x00000008ff047e24 */ /* 0x000fe2000f8e00ff */
[----:B---3--:R-:W-:Y:S01]  /*7c10*/  MOV R7, UR7 ;  /* 0x0000000700077c02 */ /* 0x008fe20008000f00 */
[----:B------:R-:W-:Y:S01]  /*7c20*/  IMAD.U32 R6, RZ, RZ, UR6 ;  /* 0x00000006ff067e24 */ /* 0x000fe2000f8e00ff */
[----:B-----5:R-:W-:Y:S01]  /*7c30*/  MOV R11, UR5 ;  /* 0x00000005000b7c02 */ /* 0x020fe20008000f00 */
[----:B------:R-:W-:Y:S02]  /*7c40*/  IMAD.U32 R10, RZ, RZ, UR4 ;  /* 0x00000004ff0a7e24 */ /* 0x000fe4000f8e00ff */
[----:B------:R-:W-:Y:S07]  /*7c50*/  LEPC R20, `(.L_x_129) ;  /* 0x000000001014794e */ /* 0x000fee0000000000 */
[----:B-1--4-:R-:W-:Y:S05]  /*7c60*/  CALL.ABS.NOINC R2 ;  /* 0x0000000002007343 */ /* 0x012fea0003c00000 */
.L_x_129:
        /* <DEDUP_REMOVED lines=14> */
[----:B------:R-:W-:Y:S01]  /*7d50*/  F2FP.F16.E5M2.UNPACK_B R54, R75 ;  /* 0x0000004bff36723e */ /* 0x000fe200020004ff */
[----:B------:R-:W-:Y:S01]  /*7d60*/  LDTM.16dp32bit_t0_t15.x32 R4, tmem[UR4+0x40] ;  /* 0x00004004000479ee */ /* 0x000fe20008a80000 */
[----:B------:R-:W2:Y:S01]  /*7d70*/  LDTM.16dp32bit_t16_t31.x32 R4, tmem[UR4+0x60] ;  /* 0x00006004000479ee */ /* 0x000ea20008aa0000 */
[----:B------:R-:W-:Y:S01]  /*7d80*/  HADD2.F32 R46, -RZ, R46.H1_H1 ;  /* 0x3000002eff2e7230 */ /* 0x000fe20000004100 */
[----:B----4-:R-:W-:Y:S01]  /*7d90*/  F2FP.F16.E5M2.UNPACK_B R58, R76 ;  /* 0x0000004cff3a723e */ /* 0x010fe200020004ff */
[--C-:B------:R-:W-:Y:S01]  /*7da0*/  HADD2.F32 R49, -RZ, R50.reuse.H0_H0 ;  /* 0x20000032ff317230 */ /* 0x100fe20000004100 */
[----:B------:R-:W-:Y:S01]  /*7db0*/  F2FP.F16.E5M2.UNPACK_B R62, R77 ;  /* 0x0000004dff3e723e */ /* 0x000fe200020004ff */
[----:B------:R-:W-:Y:S01]  /*7dc0*/  HADD2.F32 R50, -RZ, R50.H1_H1 ;  /* 0x30000032ff327230 */ /* 0x000fe20000004100 */
[----:B------:R-:W-:Y:S01]  /*7dd0*/  F2FP.F16.E5M2.UNPACK_B R66, R78 ;  /* 0x0000004eff42723e */ /* 0x000fe200020004ff */
[--C-:B------:R-:W-:Y:S01]  /*7de0*/  HADD2.F32 R53, -RZ, R54.reuse.H0_H0 ;  /* 0x20000036ff357230 */ /* 0x100fe20000004100 */
[----:B------:R-:W-:Y:S01]  /*7df0*/  F2FP.F16.E5M2.UNPACK_B R70, R79 ;  /* 0x0000004fff46723e */ /* 0x000fe200020004ff */
[----:B------:R-:W-:Y:S01]  /*7e00*/  HADD2.F32 R54, -RZ, R54.H1_H1 ;  /* 0x30000036ff367230 */ /* 0x000fe20000004100 */
[----:B------:R-:W-:Y:S01]  /*7e10*/  F2FP.F16.E5M2.UNPACK_B R56, R75.H1 ;  /* 0x0000004bff38723e */ /* 0x000fe200030004ff */
[--C-:B------:R-:W-:Y:S01]  /*7e20*/  HADD2.F32 R57, -RZ, R58.reuse.H0_H0 ;  /* 0x2000003aff397230 */ /* 0x100fe20000004100 */
[----:B------:R-:W-:Y:S01]  /*7e30*/  F2FP.F16.E5M2.UNPACK_B R60, R76.H1 ;  /* 0x0000004cff3c723e */ /* 0x000fe200030004ff */
[----:B------:R-:W-:Y:S01]  /*7e40*/  HADD2.F32 R58, -RZ, R58.H1_H1 ;  /* 0x3000003aff3a7230 */ /* 0x000fe20000004100 */
[----:B------:R-:W-:Y:S01]  /*7e50*/  F2FP.F16.E5M2.UNPACK_B R64, R77.H1 ;  /* 0x0000004dff40723e */ /* 0x000fe200030004ff */
[--C-:B------:R-:W-:Y:S01]  /*7e60*/  HADD2.F32 R61, -RZ, R62.reuse.H0_H0 ;  /* 0x2000003eff3d7230 */ /* 0x100fe20000004100 */
[----:B------:R-:W-:Y:S01]  /*7e70*/  F2FP.F16.E5M2.UNPACK_B R68, R78.H1 ;  /* 0x0000004eff44723e */ /* 0x000fe200030004ff */
[----:B------:R-:W-:Y:S01]  /*7e80*/  HADD2.F32 R62, -RZ, R62.H1_H1 ;  /* 0x3000003eff3e7230 */ /* 0x000fe20000004100 */
[----:B------:R-:W-:Y:S01]  /*7e90*/  ISETP.NE.AND P0, PT, R97, RZ, PT ;  /* 0x000000ff6100720c */ /* 0x000fe20003f05270 */
[--C-:B------:R-:W-:Y:S01]  /*7ea0*/  HADD2.F32 R65, -RZ, R66.reuse.H0_H0 ;  /* 0x20000042ff417230 */ /* 0x100fe20000004100 */
[----:B------:R-:W-:Y:S01]  /*7eb0*/  ISETP.NE.AND P6, PT, R102, RZ, PT ;  /* 0x000000ff6600720c */ /* 0x000fe20003fc5270 */
[----:B------:R-:W-:Y:S02]  /*7ec0*/  HADD2.F32 R66, -RZ, R66.H1_H1 ;  /* 0x30000042ff427230 */ /* 0x000fe40000004100 */
[--C-:B------:R-:W-:Y:S02]  /*7ed0*/  HADD2.F32 R69, -RZ, R70.reuse.H0_H0 ;  /* 0x20000046ff457230 */ /* 0x100fe40000004100 */
[C---:B--2---:R-:W-:Y:S01]  /*7ee0*/  FMUL R0, R38.reuse, R4 ;  /* 0x0000000426007220 */ /* 0x044fe20000400000 */
[C---:B------:R-:W-:Y:S01]  /*7ef0*/  FMUL R2, R38.reuse, R5 ;  /* 0x0000000526027220 */ /* 0x040fe20000400000 */
[C---:B------:R-:W-:Y:S01]  /*7f00*/  FMUL R4, R38.reuse, R8 ;  /* 0x0000000826047220 */ /* 0x040fe20000400000 */
[C---:B------:R-:W-:Y:S01]  /*7f10*/  FMUL R5, R38.reuse, R9 ;  /* 0x0000000926057220 */ /* 0x040fe20000400000 */
[C---:B------:R-:W-:Y:S01]  /*7f20*/  FFMA R0, R41.reuse, R40, R0 ;  /* 0x0000002829007223 */ /* 0x040fe20000000000 */
[C---:B------:R-:W-:Y:S01]  /*7f30*/  FFMA R2, R41.reuse, R43, R2 ;  /* 0x0000002b29027223 */ /* 0x040fe20000000002 */
        /* <DEDUP_REMOVED lines=10> */
[----:B------:R-:W-:Y:S02]  /*7fe0*/  HADD2.F32 R70, -RZ, R70.H1_H1 ;  /* 0x30000046ff467230 */ /* 0x000fe40000004100 */
[C---:B------:R-:W-:Y:S01]  /*7ff0*/  FMUL R28, R38.reuse, R32 ;  /* 0x00000020261c7220 */ /* 0x040fe20000400000 */
[C---:B------:R-:W-:Y:S01]  /*8000*/  FMUL R29, R38.reuse, R33 ;  /* 0x00000021261d7220 */ /* 0x040fe20000400000 */
[C---:B------:R-:W-:Y:S01]  /*8010*/  FMUL R3, R38.reuse, R6 ;  /* 0x0000000626037220 */ /* 0x040fe20000400000 */
[C---:B------:R-:W-:Y:S01]  /*8020*/  FMUL R7, R38.reuse, R7 ;  /* 0x0000000726077220 */ /* 0x040fe20000400000 */
[--C-:B------:R-:W-:Y:S02]  /*8030*/  HADD2.F32 R47, -RZ, R48.reuse.H0_H0 ;  /* 0x20000030ff2f7230 */ /* 0x100fe40000004100 */
[C---:B------:R-:W-:Y:S01]  /*8040*/  FMUL R6, R38.reuse, R10 ;  /* 0x0000000a26067220 */ /* 0x040fe20000400000 */
[C---:B------:R-:W-:Y:S01]  /*8050*/  FFMA R3, R41.reuse, R42, R3 ;  /* 0x0000002a29037223 */ /* 0x040fe20000000003 */
[----:B------:R-:W-:Y:S02]  /*8060*/  HADD2.F32 R48, -RZ, R48.H1_H1 ;  /* 0x30000030ff307230 */ /* 0x000fe40000004100 */
[C---:B------:R-:W-:Y:S01]  /*8070*/  FFMA R7, R41.reuse, R44, R7 ;  /* 0x0000002c29077223 */ /* 0x040fe20000000007 */
[C---:B------:R-:W-:Y:S01]  /*8080*/  FFMA R4, R41.reuse, R45, R4 ;  /* 0x0000002d29047223 */ /* 0x040fe20000000004 */
[C---:B------:R-:W-:Y:S01]  /*8090*/  FFMA R5, R41.reuse, R46, R5 ;  /* 0x0000002e29057223 */ /* 0x040fe20000000005 */
[----:B------:R-:W-:Y:S01]  /*80a0*/  FFMA R6, R41, R47, R6 ;  /* 0x0000002f29067223 */ /* 0x000fe20000000006 */
[----:B------:R-:W-:Y:S01]  /*80b0*/  FMUL R11, R38, R11 ;  /* 0x0000000b260b7220 */ /* 0x000fe20000400000 */
[----:B------:R-:W-:Y:S01]  /*80c0*/  F2FP.F16.E5M2.UNPACK_B R40, R79.H1 ;  /* 0x0000004fff28723e */ /* 0x000fe200030004ff */
[--C-:B------:R-:W-:Y:S01]  /*80d0*/  HADD2.F32 R51, -RZ, R52.reuse.H0_H0 ;  /* 0x20000034ff337230 */ /* 0x100fe20000004100 */
[----:B-1----:R-:W-:Y:S01]  /*80e0*/  F2FP.SATFINITE.E5M2.F32.PACK_AB_MERGE_C R105, R7, R3, RZ ;  /* 0x000000030769723e */ /* 0x002fe200048060ff */
[C---:B------:R-:W-:Y:S01]  /*80f0*/  FFMA R11, R41.reuse, R48, R11 ;  /* 0x00000030290b7223 */ /* 0x040fe2000000000b */
[C---:B------:R-:W-:Y:S01]  /*8100*/  FFMA R8, R41.reuse, R49, R8 ;  /* 0x0000003129087223 */ /* 0x040fe20000000008 */
[----:B------:R-:W-:Y:S01]  /*8110*/  FFMA R9, R41, R50, R9 ;  /* 0x0000003229097223 */ /* 0x000fe20000000009 */
[----:B------:R-:W-:Y:S01]  /*8120*/  F2FP.SATFINITE.E5M2.F32.PACK_AB_MERGE_C R104, R2, R0, R105 ;  /* 0x000000000268723e */ /* 0x000fe20004806069 */
[----:B------:R-:W-:Y:S01]  /*8130*/  HADD2.F32 R52, -RZ, R52.H1_H1 ;  /* 0x30000034ff347230 */ /* 0x000fe20000004100 */
[----:B------:R-:W-:Y:S01]  /*8140*/  F2FP.SATFINITE.E5M2.F32.PACK_AB_MERGE_C R106, R11, R6, RZ ;  /* 0x000000060b6a723e */ /* 0x000fe200048060ff */
[C---:B------:R-:W-:Y:S01]  /*8150*/  FMUL R10, R38.reuse, R14 ;  /* 0x0000000e260a7220 */ /* 0x040fe20000400000 */
[C---:B------:R-:W-:Y:S01]  /*8160*/  FMUL R15, R38.reuse, R15 ;  /* 0x0000000f260f7220 */ /* 0x040fe20000400000 */
[--C-:B------:R-:W-:Y:S01]  /*8170*/  HADD2.F32 R55, -RZ, R56.reuse.H0_H0 ;  /* 0x20000038ff377230 */ /* 0x100fe20000004100 */
[----:B------:R-:W-:Y:S01]  /*8180*/  F2FP.SATFINITE.E5M2.F32.PACK_AB_MERGE_C R105, R5, R4, R106 ;  /* 0x000000040569723e */ /* 0x000fe2000480606a */
[C---:B------:R-:W-:Y:S01]  /*8190*/  FFMA R10, R41.reuse, R51, R10 ;  /* 0x00000033290a7223 */ /* 0x040fe2000000000a */
[C---:B------:R-:W-:Y:S01]  /*81a0*/  FFMA R15, R41.reuse, R52, R15 ;  /* 0x00000034290f7223 */ /* 0x040fe2000000000f */
[C---:B------:R-:W-:Y:S01]  /*81b0*/  FFMA R12, R41.reuse, R53, R12 ;  /* 0x00000035290c7223 */ /* 0x040fe2000000000c */
[C---:B------:R-:W-:Y:S01]  /*81c0*/  FFMA R13, R41.reuse, R54, R13 ;  /* 0x00000036290d7223 */ /* 0x040fe2000000000d */
[----:B------:R-:W-:Y:S02]  /*81d0*/  HADD2.F32 R56, -RZ, R56.H1_H1 ;  /* 0x30000038ff387230 */ /* 0x000fe40000004100 */
[C---:B------:R-:W-:Y:S01]  /*81e0*/  FMUL R14, R38.reuse, R18 ;  /* 0x00000012260e7220 */ /* 0x040fe20000400000 */
[C---:B------:R-:W-:Y:S01]  /*81f0*/  FMUL R19, R38.reuse, R19 ;  /* 0x0000001326137220 */ /* 0x040fe20000400000 */
[--C-:B------:R-:W-:Y:S02]  /*8200*/  HADD2.F32 R59, -RZ, R60.reuse.H0_H0 ;  /* 0x2000003cff3b7230 */ /* 0x100fe40000004100 */
[C---:B------:R-:W-:Y:S01]  /*8210*/  FMUL R18, R38.reuse, R22 ;  /* 0x0000001626127220 */ /* 0x040fe20000400000 */
[C---:B------:R-:W-:Y:S01]  /*8220*/  FFMA R14, R41.reuse, R55, R14 ;  /* 0x00000037290e7223 */ /* 0x040fe2000000000e */
[----:B------:R-:W-:Y:S02]  /*8230*/  HADD2.F32 R60, -RZ, R60.H1_H1 ;  /* 0x3000003cff3c7230 */ /* 0x000fe40000004100 */
        /* <DEDUP_REMOVED lines=8> */
[C---:B------:R-:W-:Y:S01]  /*82c0*/  FFMA R23, R41.reuse, R60, R23 ;  /* 0x0000003c29177223 */ /* 0x040fe20000000017 */
[C---:B------:R-:W-:Y:S01]  /*82d0*/  FMUL R27, R38.reuse, R27 ;  /* 0x0000001b261b7220 */ /* 0x040fe20000400000 */
[C---:B------:R-:W-:Y:S01]  /*82e0*/  FFMA R20, R41.reuse, R61, R20 ;  /* 0x0000003d29147223 */ /* 0x040fe20000000014 */
[C---:B------:R-:W-:Y:S01]  /*82f0*/  FFMA R21, R41.reuse, R62, R21 ;  /* 0x0000003e29157223 */ /* 0x040fe20000000015 */
[--C-:B------:R-:W-:Y:S02]  /*8300*/  HADD2.F32 R67, -RZ, R68.reuse.H0_H0 ;  /* 0x20000044ff437230 */ /* 0x100fe40000004100 */
[----:B------:R-:W-:Y:S01]  /*8310*/  FFMA R22, R41, R63, R22 ;  /* 0x0000003f29167223 */ /* 0x000fe20000000016 */
[----:B------:R-:W-:Y:S02]  /*8320*/  HADD2.F32 R68, -RZ, R68.H1_H1 ;  /* 0x30000044ff447230 */ /* 0x000fe40000004100 */
[C---:B------:R-:W-:Y:S01]  /*8330*/  FMUL R26, R38.reuse, R30 ;  /* 0x0000001e261a7220 */ /* 0x040fe20000400000 */
[----:B------:R-:W-:Y:S01]  /*8340*/  F2FP.SATFINITE.E5M2.F32.PACK_AB_MERGE_C R107, R15, R10, RZ ;  /* 0x0000000a0f6b723e */ /* 0x000fe200048060ff */
        /* <DEDUP_REMOVED lines=8> */
[----:B------:R-:W-:Y:S01]  /*83d0*/  F2FP.SATFINITE.E5M2.F32.PACK_AB_MERGE_C R106, R9, R8, R107 ;  /* 0x00000008096a723e */ /* 0x000fe2000480606b */
[----:B------:R-:W-:Y:S01]  /*83e0*/  FFMA R31, R41, R68, R31 ;  /* 0x00000044291f7223 */ /* 0x000fe2000000001f */
[----:B------:R-:W-:Y:S01]  /*83f0*/  FMUL R35, R38, R35 ;  /* 0x0000002326237220 */ /* 0x000fe20000400000 */
[----:B------:R-:W-:Y:S01]  /*8400*/  F2FP.SATFINITE.E5M2.F32.PACK_AB_MERGE_C R107, R19, R14, RZ ;  /* 0x0000000e136b723e */ /* 0x000fe200048060ff */
[C---:B------:R-:W-:Y:S01]  /*8410*/  FFMA R28, R41.reuse, R69, R28 ;  /* 0x00000045291c7223 */ /* 0x040fe2000000001c */
[C---:B------:R-:W-:Y:S01]  /*8420*/  FFMA R29, R41.reuse, R70, R29 ;  /* 0x00000046291d7223 */ /* 0x040fe2000000001d */
[C---:B------:R-:W-:Y:S01]  /*8430*/  FFMA R30, R41.reuse, R43, R30 ;  /* 0x0000002b291e7223 */ /* 0x040fe2000000001e */
[----:B------:R-:W-:Y:S01]  /*8440*/  FFMA R35, R41, R40, R35 ;  /* 0x0000002829237223 */ /* 0x000fe20000000023 */
        /* <DEDUP_REMOVED lines=21> */
[----:B------:R-:W-:Y:S02]  /*85a0*/  UIADD3 UR4, UP0, UPT, UR62, 0x680, URZ ;  /* 0x000006803e047890 */ /* 0x000fe4000ff1e0ff */
[----:B------:R-:W-:Y:S02]  /*85b0*/  UIADD3 UR9, UPT, UPT, UR49, 0x40, URZ ;  /* 0x0000004031097890 */ /* 0x000fe4000fffe0ff */
[----:B------:R-:W-:Y:S02]  /*85c0*/  UIADD3 UR8, UPT, UPT, UR44, 0x5400, URZ ;  /* 0x000054002c087890 */ /* 0x000fe4000fffe0ff */
[----:B------:R-:W-:Y:S01]  /*85d0*/  UIADD3.X UR5, UPT, UPT, URZ, UR63, URZ, UP0, !UPT ;  /* 0x0000003fff057290 */ /* 0x000fe200087fe4ff */
[----:B------:R-:W-:Y:S01]  /*85e0*/  UMOV UR10, UR50 ;  /* 0x00000032000a7c82 */ /* 0x000fe20008000000 */
[----:B------:R-:W-:Y:S07]  /*85f0*/  UMOV UR11, UR36 ;  /* 0x00000024000b7c82 */ /* 0x000fee0008000000 */
[----:B------:R2:W-:Y:S01]  /*8600*/  UTMASTG.3D [UR8], [UR4] ;  /* 0x00000008040073b5 */ /* 0x0005e20008010000 */
[----:B------:R0:W-:Y:S01]  /*8610*/  UTMACMDFLUSH ;  /* 0x00000000000079b7 */ /* 0x0001e20000000000 */
[----:B--2---:R-:W-:Y:S04]  /*8620*/  DEPBAR.LE SB0, 0x1 ;  /* 0x000080400000791a */ /* 0x004fe80000000000 */
.L_x_131:
[----:B------:R-:W-:Y:S05]  /*8630*/  BSYNC.RECONVERGENT B0 ;  /* 0x0000000000007941 */ /* 0x000fea0003800200 */
.L_x_130:
        /* <DEDUP_REMOVED lines=16> */
.L_x_135:
[----:B------:R-:W-:Y:S05]  /*8740*/  BSYNC B0 ;  /* 0x0000000000007941 */ /* 0x000fea0003800000 */
.L_x_134:
        /* <DEDUP_REMOVED lines=17> */
.L_x_133:
[----:B------:R-:W-:Y:S05]  /*8860*/  BSYNC B1 ;  /* 0x0000000000017941 */ /* 0x000fea0003800000 */
.L_x_132:
        /* <DEDUP_REMOVED lines=21> */
.L_x_137:
        /* <DEDUP_REMOVED lines=18> */
[----:B------:R-:W-:Y:S01]  /*8ae0*/  ISETP.NE.AND P6, PT, R102, RZ, PT ;  /* 0x000000ff6600720c */ /* 0x000fe20003fc5270 */
[--C-:B------:R-:W-:Y:S01]  /*8af0*/  HADD2.F32 R49, -RZ, R50.reuse.H0_H0 ;  /* 0x20000032ff317230 */ /* 0x100fe20000004100 */
[----:B----4-:R-:W-:Y:S01]  /*8b00*/  F2FP.F16.E5M2.UNPACK_B R58, R76 ;  /* 0x0000004cff3a723e */ /* 0x010fe200020004ff */
[----:B------:R-:W-:Y:S01]  /*8b10*/  HADD2.F32 R50, -RZ, R50.H1_H1 ;  /* 0x30000032ff327230 */ /* 0x000fe20000004100 */
[----:B------:R-:W-:Y:S01]  /*8b20*/  F2FP.F16.E5M2.UNPACK_B R62, R77 ;  /* 0x0000004dff3e723e */ /* 0x000fe200020004ff */
[--C-:B------:R-:W-:Y:S01]  /*8b30*/  HADD2.F32 R53, -RZ, R54.reuse.H0_H0 ;  /* 0x20000036ff357230 */ /* 0x100fe20000004100 */
[----:B------:R-:W-:Y:S01]  /*8b40*/  F2FP.F16.E5M2.UNPACK_B R66, R78 ;  /* 0x0000004eff42723e */ /* 0x000fe200020004ff */
[----:B------:R-:W-:Y:S01]  /*8b50*/  HADD2.F32 R54, -RZ, R54.H1_H1 ;  /* 0x30000036ff367230 */ /* 0x000fe20000004100 */
[----:B------:R-:W-:Y:S01]  /*8b60*/  F2FP.F16.E5M2.UNPACK_B R70, R79 ;  /* 0x0000004fff46723e */ /* 0x000fe200020004ff */
[--C-:B------:R-:W-:Y:S01]  /*8b70*/  HADD2.F32 R57, -RZ, R58.reuse.H0_H0 ;  /* 0x2000003aff397230 */ /* 0x100fe20000004100 */
[----:B------:R-:W-:Y:S01]  /*8b80*/  F2FP.F16.E5M2.UNPACK_B R56, R75.H1 ;  /* 0x0000004bff38723e */ /* 0x000fe200030004ff */
[----:B------:R-:W-:Y:S01]  /*8b90*/  HADD2.F32 R58, -RZ, R58.H1_H1 ;  /* 0x3000003aff3a7230 */ /* 0x000fe20000004100 */
[----:B------:R-:W-:Y:S01]  /*8ba0*/  F2FP.F16.E5M2.UNPACK_B R60, R76.H1 ;  /* 0x0000004cff3c723e */ /* 0x000fe200030004ff */
[--C-:B------:R-:W-:Y:S01]  /*8bb0*/  HADD2.F32 R61, -RZ, R62.reuse.H0_H0 ;  /* 0x2000003eff3d7230 */ /* 0x100fe20000004100 */
[----:B------:R-:W-:Y:S01]  /*8bc0*/  F2FP.F16.E5M2.UNPACK_B R64, R77.H1 ;  /* 0x0000004dff40723e */ /* 0x000fe200030004ff */
[----:B------:R-:W-:Y:S01]  /*8bd0*/  HADD2.F32 R62, -RZ, R62.H1_H1 ;  /* 0x3000003eff3e7230 */ /* 0x000fe20000004100 */
[----:B------:R-:W-:Y:S01]  /*8be0*/  F2FP.F16.E5M2.UNPACK_B R68, R78.H1 ;  /* 0x0000004eff44723e */ /* 0x000fe200030004ff */
        /* <DEDUP_REMOVED lines=112> */
[----:B------:R-:W-:Y:S02]  /*92f0*/  UIADD3 UR4, UPT, UPT, UR44, 0x4400, URZ ;  /* 0x000044002c047890 */ /* 0x000fe4000fffe0ff */
[----:B------:R-:W-:Y:S01]  /*9300*/  UIADD3 UR9, UPT, UPT, UR49, 0x80, URZ ;  /* 0x0000008031097890 */ /* 0x000fe2000fffe0ff */
[----:B------:R-:W-:Y:S01]  /*9310*/  UMOV UR10, UR50 ;  /* 0x00000032000a7c82 */ /* 0x000fe20008000000 */
[----:B------:R-:W-:Y:S02]  /*9320*/  UMOV UR11, UR36 ;  /* 0x00000024000b7c82 */ /* 0x000fe40008000000 */
        /* <DEDUP_REMOVED lines=8> */
.L_x_139:
[----:B------:R-:W-:Y:S05]  /*93b0*/  BSYNC.RECONVERGENT B0 ;  /* 0x0000000000007941 */ /* 0x000fea0003800200 */
.L_x_138:
        /* <DEDUP_REMOVED lines=16> */
.L_x_143:
[----:B------:R-:W-:Y:S05]  /*94c0*/  BSYNC B0 ;  /* 0x0000000000007941 */ /* 0x000fea0003800000 */
.L_x_142:
        /* <DEDUP_REMOVED lines=17> */
.L_x_141:
[----:B------:R-:W-:Y:S05]  /*95e0*/  BSYNC B1 ;  /* 0x0000000000017941 */ /* 0x000fea0003800000 */
.L_x_140:
        /* <DEDUP_REMOVED lines=21> */
.L_x_145:
[----:B------:R-:W-:Y:S01]  /*9740*/  ISETP.NE.AND P0, PT, R97, RZ, PT ;  /* 0x000000ff6100720c */ /* 0x000fe20003f05270 */
[----:B------:R-:W-:Y:S05]  /*9750*/  WARPSYNC.ALL ;  /* 0x0000000000007948 */ /* 0x000fea0003800000 */
[----:B------:R-:W-:Y:S01]  /*9760*/  R2UR UR4, R39 ;  /* 0x00000000270472ca */ /* 0x000fe200000e0000 */
[----:B------:R-:W2:Y:S01]  /*9770*/  S2UR UR6, SR_CgaCtaId ;  /* 0x00000000000679c3 */ /* 0x000ea20000008800 */
[-C--:B------:R-:W-:Y:S01]  /*9780*/  F2FP.F16.E5M2.UNPACK_B R42, R72.reuse ;  /* 0x00000048ff2a723e */ /* 0x080fe200020004ff */
[----:B------:R-:W-:Y:S01]  /*9790*/  BSSY.RECONVERGENT B0, `(.L_x_146) ;  /* 0x000009b000007945 */ /* 0x000fe20003800200 */
[----:B------:R-:W-:Y:S02]  /*97a0*/  F2FP.F16.E5M2.UNPACK_B R72, R72.H1 ;  /* 0x00000048ff48723e */ /* 0x000fe400030004ff */
[-C--:B------:R-:W-:Y:S01]  /*97b0*/  F2FP.F16.E5M2.UNPACK_B R46, R73.reuse ;  /* 0x00000049ff2e723e */ /* 0x080fe200020004ff */
[--C-:B------:R-:W-:Y:S01]  /*97c0*/  HADD2.F32 R40, -RZ, R42.reuse.H0_H0 ;  /* 0x2000002aff287230 */ /* 0x100fe20000004100 */
[----:B------:R-:W-:Y:S01]  /*97d0*/  F2FP.F16.E5M2.UNPACK_B R73, R73.H1 ;  /* 0x00000049ff49723e */ /* 0x000fe200030004ff */
[----:B------:R-:W-:Y:S01]  /*97e0*/  HADD2.F32 R42, -RZ, R42.H1_H1 ;  /* 0x3000002aff2a7230 */ /* 0x000fe20000004100 */
[-C--:B------:R-:W-:Y:S01]  /*97f0*/  F2FP.F16.E5M2.UNPACK_B R50, R74.reuse ;  /* 0x0000004aff32723e */ /* 0x080fe200020004ff */
[----:B------:R-:W-:Y:S01]  /*9800*/  HADD2.F32 R43, -RZ, R72.H0_H0 ;  /* 0x20000048ff2b7230 */ /* 0x000fe20000004100 */
[----:B------:R-:W-:Y:S01]  /*9810*/  F2FP.F16.E5M2.UNPACK_B R74, R74.H1 ;  /* 0x0000004aff4a723e */ /* 0x000fe200030004ff */
[----:B------:R-:W-:Y:S01]  /*9820*/  LDTM.16dp32bit_t0_t15.x32 R4, tmem[UR4+0xc0] ;  /* 0x0000c004000479ee */ /* 0x000fe20008a80000 */
[----:B------:R-:W3:Y:S01]  /*9830*/  LDTM.16dp32bit_t16_t31.x32 R4, tmem[UR4+0xe0] ;  /* 0x0000e004000479ee */ /* 0x000ee20008aa0000 */
[----:B------:R-:W-:Y:S01]  /*9840*/  NOP ;  /* 0x0000000000007918 */ /* 0x000fe20000000000 */
[--C-:B------:R-:W-:Y:S01]  /*9850*/  HADD2.F32 R45, -RZ, R46.reuse.H0_H0 ;  /* 0x2000002eff2d7230 */ /* 0x100fe20000004100 */
[----:B------:R-:W-:Y:S01]  /*9860*/  R2UR UR5, R71 ;  /* 0x00000000470572ca */ /* 0x000fe200000e0000 */
[----:B------:R-:W-:Y:S01]  /*9870*/  HADD2.F32 R46, -RZ, R46.H1_H1 ;  /* 0x3000002eff2e7230 */ /* 0x000fe20000004100 */
[----:B------:R-:W-:Y:S01]  /*9880*/  F2FP.F16.E5M2.UNPACK_B R54, R75 ;  /* 0x0000004bff36723e */ /* 0x000fe200020004ff */
        /* <DEDUP_REMOVED lines=10> */
[----:B------:R-:W-:Y:S01]  /*9930*/  UIADD3 UR4, UPT, UPT, UR5, 0x1d0, URZ ;  /* 0x000001d005047890 */ /* 0x000fe2000fffe0ff */
[----:B------:R-:W-:Y:S01]  /*9940*/  HADD2.F32 R59, -RZ, R58.H1_H1 ;  /* 0x3000003aff3b7230 */ /* 0x000fe20000004100 */
[----:B------:R-:W-:Y:S01]  /*9950*/  F2FP.F16.E5M2.UNPACK_B R76, R76.H1 ;  /* 0x0000004cff4c723e */ /* 0x000fe200030004ff */
[--C-:B------:R-:W-:Y:S01]  /*9960*/  HADD2.F32 R60, -RZ, R62.reuse.H0_H0 ;  /* 0x2000003eff3c7230 */ /* 0x100fe20000004100 */
[----:B------:R-:W-:Y:S01]  /*9970*/  F2FP.F16.E5M2.UNPACK_B R77, R77.H1 ;  /* 0x0000004dff4d723e */ /* 0x000fe200030004ff */
[----:B------:R-:W-:Y:S01]  /*9980*/  HADD2.F32 R63, -RZ, R62.H1_H1 ;  /* 0x3000003eff3f7230 */ /* 0x000fe20000004100 */
[----:B------:R-:W-:Y:S01]  /*9990*/  F2FP.F16.E5M2.UNPACK_B R78, R78.H1 ;  /* 0x0000004eff4e723e */ /* 0x000fe200030004ff */
[--C-:B------:R-:W-:Y:S01]  /*99a0*/  HADD2.F32 R64, -RZ, R66.reuse.H0_H0 ;  /* 0x20000042ff407230 */ /* 0x100fe20000004100 */
[----:B--2---:R-:W-:Y:S01]  /*99b0*/  UPRMT UR4, UR6, 0x654, UR4 ;  /* 0x0000065406047896 */ /* 0x004fe20008000004 */
        /* <DEDUP_REMOVED lines=8> */
[----:B------:R-:W-:Y:S01]  /*9a40*/  SYNCS.ARRIVE.TRANS64.RED.A1T0 RZ, [UR4], RZ ;  /* 0x000000ffffff79a7 */ /* 0x000fe20008100404 */
[C---:B------:R-:W-:Y:S01]  /*9a50*/  FMUL R16, R38.reuse, R16 ;  /* 0x0000001026107220 */ /* 0x040fe20000400000 */
[C---:B------:R-:W-:Y:S01]  /*9a60*/  FMUL R17, R38.reuse, R17 ;  /* 0x0000001126117220 */ /* 0x040fe20000400000 */
[C---:B------:R-:W-:Y:S01]  /*9a70*/  FMUL R0, R38.reuse, R20 ;  /* 0x0000001426007220 */ /* 0x040fe20000400000 */
[C---:B------:R-:W-:Y:S01]  /*9a80*/  FMUL R2, R38.reuse, R21 ;  /* 0x0000001526027220 */ /* 0x040fe20000400000 */
[C---:B------:R-:W-:Y:S01]  /*9a90*/  FMUL R20, R38.reuse, R25 ;  /* 0x0000001926147220 */ /* 0x040fe20000400000 */
[----:B------:R-:W-:Y:S02]  /*9aa0*/  HADD2.F32 R67, -RZ, R66.H1_H1 ;  /* 0x30000042ff437230 */ /* 0x000fe40000004100 */
[C---:B------:R-:W-:Y:S01]  /*9ab0*/  FMUL R6, R38.reuse, R6 ;  /* 0x0000000626067220 */ /* 0x040fe20000400000 */
[----:B------:R-:W-:Y:S02]  /*9ac0*/  HADD2.F32 R44, -RZ, R72.H1_H1 ;  /* 0x30000048ff2c7230 */ /* 0x000fe40000004100 */
[C---:B------:R-:W-:Y:S01]  /*9ad0*/  FMUL R7, R38.reuse, R7 ;  /* 0x0000000726077220 */ /* 0x040fe20000400000 */
[--C-:B------:R-:W-:Y:S02]  /*9ae0*/  HADD2.F32 R47, -RZ, R73.reuse.H0_H0 ;  /* 0x20000049ff2f7230 */ /* 0x100fe40000004100 */
[C---:B------:R-:W-:Y:S01]  /*9af0*/  FFMA R6, R41.reuse, R43, R6 ;  /* 0x0000002b29067223 */ /* 0x040fe20000000006 */
[--C-:B------:R-:W-:Y:S02]  /*9b00*/  HADD2.F32 R40, -RZ, R68.reuse.H0_H0 ;  /* 0x20000044ff287230 */ /* 0x100fe40000004100 */
[C---:B------:R-:W-:Y:S01]  /*9b10*/  FFMA R7, R41.reuse, R44, R7 ;  /* 0x0000002c29077223 */ /* 0x040fe20000000007 */
[C---:B------:R-:W-:Y:S01]  /*9b20*/  FFMA R8, R41.reuse, R45, R8 ;  /* 0x0000002d29087223 */ /* 0x040fe20000000008 */
[----:B------:R-:W-:Y:S01]  /*9b30*/  FFMA R9, R41, R46, R9 ;  /* 0x0000002e29097223 */ /* 0x000fe20000000009 */
[----:B------:R-:W-:Y:S02]  /*9b40*/  HADD2.F32 R43, -RZ, R68.H1_H1 ;  /* 0x30000044ff2b7230 */ /* 0x000fe40000004100 */
[C---:B------:R-:W-:Y:S01]  /*9b50*/  FMUL R10, R38.reuse, R10 ;  /* 0x0000000a260a7220 */ /* 0x040fe20000400000 */
[----:B------:R-:W-:Y:S01]  /*9b60*/  HADD2.F32 R48, -RZ, R73.H1_H1 ;  /* 0x30000049ff307230 */ /* 0x000fe20000004100 */
[----:B------:R-:W-:Y:S01]  /*9b70*/  F2FP.SATFINITE.E5M2.F32.PACK_AB_MERGE_C R100, R7, R6, RZ ;  /* 0x000000060764723e */ /* 0x000fe200048060ff */
[C---:B------:R-:W-:Y:S01]  /*9b80*/  FMUL R7, R38.reuse, R24 ;  /* 0x0000001826077220 */ /* 0x040fe20000400000 */
[----:B------:R-:W-:Y:S01]  /*9b90*/  FFMA R10, R41, R47, R10 ;  /* 0x0000002f290a7223 */ /* 0x000fe2000000000a */
[C---:B------:R-:W-:Y:S01]  /*9ba0*/  FMUL R24, R38.reuse, R29 ;  /* 0x0000001d26187220 */ /* 0x040fe20000400000 */
[----:B------:R-:W-:Y:S01]  /*9bb0*/  F2FP.SATFINITE.E5M2.F32.PACK_AB_MERGE_C R100, R5, R4, R100 ;  /* 0x000000040564723e */ /* 0x000fe20004806064 */
[C---:B------:R-:W-:Y:S01]  /*9bc0*/  FMUL R11, R38.reuse, R11 ;  /* 0x0000000b260b7220 */ /* 0x040fe20000400000 */
[--C-:B------:R-:W-:Y:S02]  /*9bd0*/  HADD2.F32 R51, -RZ, R74.reuse.H0_H0 ;  /* 0x2000004aff337230 */ /* 0x100fe40000004100 */
[C---:B------:R-:W-:Y:S01]  /*9be0*/  FMUL R14, R38.reuse, R14 ;  /* 0x0000000e260e7220 */ /* 0x040fe20000400000 */
[----:B------:R-:W-:Y:S02]  /*9bf0*/  HADD2.F32 R52, -RZ, R74.H1_H1 ;  /* 0x3000004aff347230 */ /* 0x000fe40000004100 */
[C---:B------:R-:W-:Y:S01]  /*9c00*/  FFMA R11, R41.reuse, R48, R11 ;  /* 0x00000030290b7223 */ /* 0x040fe2000000000b */
[C---:B------:R-:W-:Y:S01]  /*9c10*/  FFMA R12, R41.reuse, R49, R12 ;  /* 0x00000031290c7223 */ /* 0x040fe2000000000c */
[C---:B------:R-:W-:Y:S01]  /*9c20*/  FFMA R13, R41.reuse, R50, R13 ;  /* 0x00000032290d7223 */ /* 0x040fe2000000000d */
[----:B------:R-:W-:Y:S01]  /*9c30*/  FFMA R14, R41, R51, R14 ;  /* 0x00000033290e7223 */ /* 0x000fe2000000000e */
[C---:B------:R-:W-:Y:S01]  /*9c40*/  FMUL R15, R38.reuse, R15 ;  /* 0x0000000f260f7220 */ /* 0x040fe20000400000 */
[--C-:B------:R-:W-:Y:S01]  /*9c50*/  HADD2.F32 R55, -RZ, R75.reuse.H0_H0 ;  /* 0x2000004bff377230 */ /* 0x100fe20000004100 */
[----:B------:R-:W-:Y:S01]  /*9c60*/  F2FP.SATFINITE.E5M2.F32.PACK_AB_MERGE_C R101, R11, R10, RZ ;  /* 0x0000000a0b65723e */ /* 0x000fe200048060ff */
[----:B------:R-:W-:Y:S02]  /*9c70*/  HADD2.F32 R56, -RZ, R75.H1_H1 ;  /* 0x3000004bff387230 */ /* 0x000fe40000004100 */
[C---:B------:R-:W-:Y:S01]  /*9c80*/  FFMA R15, R41.reuse, R52, R15 ;  /* 0x00000034290f7223 */ /* 0x040fe2000000000f */
[----:B------:R-:W-:Y:S01]  /*9c90*/  FFMA R16, R41, R53, R16 ;  /* 0x0000003529107223 */ /* 0x000fe20000000010 */
[----:B------:R-:W-:Y:S01]  /*9ca0*/  F2FP.SATFINITE.E5M2.F32.PACK_AB_MERGE_C R101, R9, R8, R101 ;  /* 0x000000080965723e */ /* 0x000fe20004806065 */
[----:B------:R-:W-:Y:S01]  /*9cb0*/  FFMA R17, R41, R54, R17 ;  /* 0x0000003629117223 */ /* 0x000fe20000000011 */
[C---:B------:R-:W-:Y:S01]  /*9cc0*/  FMUL R18, R38.reuse, R18 ;  /* 0x0000001226127220 */ /* 0x040fe20000400000 */
[----:B------:R-:W-:Y:S01]  /*9cd0*/  F2FP.SATFINITE.E5M2.F32.PACK_AB_MERGE_C R102, R15, R14, RZ ;  /* 0x0000000e0f66723e */ /* 0x000fe200048060ff */
[C---:B------:R-:W-:Y:S01]  /*9ce0*/  FMUL R19, R38.reuse, R19 ;  /* 0x0000001326137220 */ /* 0x040fe20000400000 */
[--C-:B------:R-:W-:Y:S02]  /*9cf0*/  HADD2.F32 R58, -RZ, R76.reuse.H0_H0 ;  /* 0x2000004cff3a7230 */ /* 0x100fe40000004100 */
[----:B------:R-:W-:Y:S01]  /*9d00*/  FFMA R18, R41, R55, R18 ;  /* 0x0000003729127223 */ /* 0x000fe20000000012 */
[----:B------:R-:W-:Y:S01]  /*9d10*/  F2FP.SATFINITE.E5M2.F32.PACK_AB_MERGE_C R102, R13, R12, R102 ;  /* 0x0000000c0d66723e */ /* 0x000fe20004806066 */
[C---:B------:R-:W-:Y:S01]  /*9d20*/  FFMA R19, R41.reuse, R56, R19 ;  /* 0x0000003829137223 */ /* 0x040fe20000000013 */
[----:B------:R-:W-:Y:S02]  /*9d30*/  HADD2.F32 R61, -RZ, R76.H1_H1 ;  /* 0x3000004cff3d7230 */ /* 0x000fe40000004100 */
[C---:B------:R-:W-:Y:S01]  /*9d40*/  FMUL R3, R38.reuse, R22 ;  /* 0x0000001626037220 */ /* 0x040fe20000400000 */
        /* <DEDUP_REMOVED lines=10> */
[C---:B------:R-:W-:Y:S01]  /*9df0*/  FMUL R23, R38.reuse, R28 ;  /* 0x0000001c26177220 */ /* 0x040fe20000400000 */
[----:B------:R-:W-:Y:S01]  /*9e00*/  F2FP.F16.E5M2.UNPACK_B R79, R79.H1 ;  /* 0x0000004fff4f723e */ /* 0x000fe200030004ff */
        /* <DEDUP_REMOVED lines=9> */
[C---:B------:R-:W-:Y:S01]  /*9ea0*/  FFMA R24, R41.reuse, R67, R24 ;  /* 0x0000004329187223 */ /* 0x040fe20000000018 */
[C---:B------:R-:W-:Y:S01]  /*9eb0*/  FMUL R28, R38.reuse, R33 ;  /* 0x00000021261c7220 */ /* 0x040fe20000400000 */
[--C-:B------:R-:W-:Y:S02]  /*9ec0*/  HADD2.F32 R42, -RZ, R79.reuse.H0_H0 ;  /* 0x2000004fff2a7230 */ /* 0x100fe40000004100 */
[C---:B------:R-:W-:Y:S01]  /*9ed0*/  FFMA R25, R41.reuse, R66, R25 ;  /* 0x0000004229197223 */ /* 0x040fe20000000019 */
[----:B------:R-:W-:Y:S02]  /*9ee0*/  HADD2.F32 R71, -RZ, R79.H1_H1 ;  /* 0x3000004fff477230 */ /* 0x000fe40000004100 */
[C---:B------:R-:W-:Y:S01]  /*9ef0*/  FMUL R29, R38.reuse, R34 ;  /* 0x00000022261d7220 */ /* 0x040fe20000400000 */
        /* <DEDUP_REMOVED lines=9> */
[----:B-1----:R-:W-:Y:S01]  /*9f90*/  F2FP.SATFINITE.E5M2.F32.PACK_AB_MERGE_C R105, R22, R21, RZ ;  /* 0x000000151669723e */ /* 0x002fe200048060ff */
[----:B------:R1:W-:Y:S01]  /*9fa0*/  STS.128 [R84+UR44+0x5400], R100 ;  /* 0x0054006454007988 */ /* 0x0003e20008000c2c */
[----:B------:R-:W-:Y:S02]  /*9fb0*/  F2FP.SATFINITE.E5M2.F32.PACK_AB_MERGE_C R64, R26, R25, RZ ;  /* 0x000000191a40723e */ /* 0x000fe400048060ff */
[----:B------:R-:W-:Y:S02]  /*9fc0*/  F2FP.SATFINITE.E5M2.F32.PACK_AB_MERGE_C R67, R30, R29, RZ ;  /* 0x0000001d1e43723e */ /* 0x000fe400048060ff */
[----:B------:R-:W-:Y:S02]  /*9fd0*/  F2FP.SATFINITE.E5M2.F32.PACK_AB_MERGE_C R104, R2, R0, R3 ;  /* 0x000000000268723e */ /* 0x000fe40004806003 */
[----:B------:R-:W-:Y:S02]  /*9fe0*/  F2FP.SATFINITE.E5M2.F32.PACK_AB_MERGE_C R105, R20, R7, R105 ;  /* 0x000000071469723e */ /* 0x000fe40004806069 */
[----:B------:R-:W-:Y:S02]  /*9ff0*/  F2FP.SATFINITE.E5M2.F32.PACK_AB_MERGE_C R106, R24, R23, R64 ;  /* 0x00000017186a723e */ /* 0x000fe40004806040 */
[----:B------:R-:W-:Y:S02]  /*a000*/  F2FP.SATFINITE.E5M2.F32.PACK_AB_MERGE_C R107, R28, R27, R67 ;  /* 0x0000001b1c6b723e */ /* 0x000fe40004806043 */
[----:B------:R-:W-:Y:S03]  /*a010*/  IADD3 R36, PT, PT, R36, 0x1, RZ ;  /* 0x0000000124247810 */ /* 0x000fe60007ffe0ff */
        /* <DEDUP_REMOVED lines=18> */
.L_x_147:
[----:B------:R-:W-:Y:S05]  /*a140*/  BSYNC.RECONVERGENT B0 ;  /* 0x0000000000007941 */ /* 0x000fea0003800200 */
.L_x_146:
[----:B------:R-:W-:Y:S01]  /*a150*/  R2UR UR4, R87 ;  /* 0x00000000570472ca */ /* 0x000fe200000e0000 */
[----:B------:R-:W-:Y:S01]  /*a160*/  BAR.SYNC.DEFER_BLOCKING 0x1, 0x80 ;  /* 0x0042000000007b1d */ /* 0x000fe20000010000 */
[C---:B------:R-:W-:Y:S01]  /*a170*/  ISETP.NE.AND P0, PT, R89.reuse, 0x2, PT ;  /* 0x000000025900780c */ /* 0x040fe20003f05270 */
[----:B------:R-:W-:Y:S01]  /*a180*/  UISETP.NE.AND UP0, UPT, UR45, URZ, UPT ;  /* 0x000000ff2d00728c */ /* 0x000fe2000bf05270 */
[----:B------:R-:W-:Y:S01]  /*a190*/  ISETP.NE.AND P1, PT, R36, 0x4, PT ;  /* 0x000000042400780c */ /* 0x000fe20003f25270 */
[----:B------:R-:W-:Y:S01]  /*a1a0*/  UIADD3 UR16, UPT, UPT, UR38, UR59, URZ ;  /* 0x0000003b26107290 */ /* 0x000fe2000fffe0ff */
[----:B------:R-:W-:Y:S02]  /*a1b0*/  SEL R5, RZ, 0x1, P0 ;  /* 0x00000001ff057807 */ /* 0x000fe40000000000 */
[----:B------:R-:W-:Y:S02]  /*a1c0*/  SEL R3, RZ, 0x1, P1 ;  /* 0x00000001ff037807 */ /* 0x000fe40000800000 */
[----:B------:R-:W-:Y:S02]  /*a1d0*/  LOP3.LUT R92, R92, R5, RZ, 0x3c, !PT ;  /* 0x000000055c5c7212 */ /* 0x000fe400078e3cff */
[----:B------:R-:W-:Y:S01]  /*a1e0*/  LOP3.LUT R94, R94, R3, RZ, 0x3c, !PT ;  /* 0x000000035e5e7212 */ /* 0x000fe200078e3cff */
[----:B------:R-:W-:Y:S01]  /*a1f0*/  UIADD3 UR20, UPT, UPT, UR37, UR4, URZ ;  /* 0x0000000425147290 */ /* 0x000fe2000fffe0ff */
[----:B------:R-:W-:Y:S02]  /*a200*/  SEL R89, R89, RZ, P0 ;  /* 0x000000ff59597207 */ /* 0x000fe40000000000 */
[----:B------:R-:W-:Y:S01]  /*a210*/  SEL R36, R36, RZ, P1 ;  /* 0x000000ff24247207 */ /* 0x000fe20000800000 */
[----:B------:R-:W-:Y:S01]  /*a220*/  UMOV UR36, UR58 ;  /* 0x0000003a00247c82 */ /* 0x000fe20008000000 */
[----:B------:R-:W-:Y:S07]  /*a230*/  BRA.U UP0, `(.L_x_148) ;  /* 0xffffffb900e07547 */ /* 0x000fee000b83ffff */
[----:B------:R-:W-:Y:S05]  /*a240*/  EXIT ;  /* 0x000000000000794d */ /* 0x000fea0003800000 */
.L_x_25:
[----:B-1----:R1:W2:Y:S02]  /*a250*/  SYNCS.PHASECHK.TRANS64.TRYWAIT P0, [R0+URZ+0x200], R3 ;  /* 0x00020003000075a7 */ /* 0x0022a400080011ff */
[----:B--2---:R-:W-:Y:S05]  /*a260*/  @!P0 NANOSLEEP.SYNCS 0x989680 ;  /* 0x009896800000895d */ /* 0x004fea0003900000 */
[----:B------:R-:W2:Y:S02]  /*a270*/  @!P0 SYNCS.PHASECHK.TRANS64 P0, [R0+URZ+0x200], R3 ;  /* 0x00020003000085a7 */ /* 0x000ea400080010ff */
[----:B--2---:R-:W-:Y:S05]  /*a280*/  @!P0 BRA `(.L_x_25) ;  /* 0xfffffffc00f08947 */ /* 0x004fea000383ffff */
[----:B------:R-:W-:Y:S05]  /*a290*/  BRA `(.L_x_149) ;  /* 0xffffff78006c7947 */ /* 0x000fea000383ffff */
.L_x_28:
[----:B-1----:R-:W-:-:S07]  /*a2a0*/  MOV R0, UR33 ;  /* 0x0000002100007c02 */ /* 0x002fce0008000f00 */
.L_x_150:
[----:B-1----:R1:W2:Y:S02]  /*a2b0*/  SYNCS.PHASECHK.TRANS64.TRYWAIT P0, [R0+URZ+0xa0], R3 ;  /* 0x0000a003000075a7 */ /* 0x0022a400080011ff */
[----:B--2---:R-:W-:Y:S05]  /*a2c0*/  @!P0 NANOSLEEP.SYNCS 0x989680 ;  /* 0x009896800000895d */ /* 0x004fea0003900000 */
[----:B------:R-:W2:Y:S02]  /*a2d0*/  @!P0 SYNCS.PHASECHK.TRANS64 P0, [R0+URZ+0xa0], R3 ;  /* 0x0000a003000085a7 */ /* 0x000ea400080010ff */
[----:B--2---:R-:W-:Y:S05]  /*a2e0*/  @!P0 BRA `(.L_x_150) ;  /* 0xfffffffc00f08947 */ /* 0x004fea000383ffff */
[----:B------:R-:W-:Y:S05]  /*a2f0*/  BRA `(.L_x_27) ;  /* 0xffffff7800b07947 */ /* 0x000fea000383ffff */
.L_x_35:
[----:B-1----:R-:W-:-:S07]  /*a300*/  MOV R0, UR17 ;  /* 0x0000001100007c02 */ /* 0x002fce0008000f00 */
.L_x_151:
[----:B-1----:R1:W2:Y:S02]  /*a310*/  SYNCS.PHASECHK.TRANS64.TRYWAIT P0, [R0+URZ+0xa0], R3 ;  /* 0x0000a003000075a7 */ /* 0x0022a400080011ff */
[----:B--2---:R-:W-:Y:S05]  /*a320*/  @!P0 NANOSLEEP.SYNCS 0x989680 ;  /* 0x009896800000895d */ /* 0x004fea0003900000 */
[----:B------:R-:W2:Y:S02]  /*a330*/  @!P0 SYNCS.PHASECHK.TRANS64 P0, [R0+URZ+0xa0], R3 ;  /* 0x0000a003000085a7 */ /* 0x000ea400080010ff */
[----:B--2---:R-:W-:Y:S05]  /*a340*/  @!P0 BRA `(.L_x_151) ;  /* 0xfffffffc00f08947 */ /* 0x004fea000383ffff */
[----:B------:R-:W-:Y:S05]  /*a350*/  BRA `(.L_x_34) ;  /* 0xffffff7c00707947 */ /* 0x000fea000383ffff */
.L_x_40:
[----:B-1----:R1:W2:Y:S02]  /*a360*/  SYNCS.PHASECHK.TRANS64.TRYWAIT P0, [R3+URZ+0x190], R0 ;  /* 0x00019000030075a7 */ /* 0x0022a400080011ff */
[----:B--2---:R-:W-:Y:S05]  /*a370*/  @!P0 NANOSLEEP.SYNCS 0x989680 ;  /* 0x009896800000895d */ /* 0x004fea0003900000 */
[----:B------:R-:W2:Y:S02]  /*a380*/  @!P0 SYNCS.PHASECHK.TRANS64 P0, [R3+URZ+0x190], R0 ;  /* 0x00019000030085a7 */ /* 0x000ea400080010ff */
[----:B--2---:R-:W-:Y:S05]  /*a390*/  @!P0 BRA `(.L_x_40) ;  /* 0xfffffffc00f08947 */ /* 0x004fea000383ffff */
[----:B------:R-:W-:Y:S05]  /*a3a0*/  BRA `(.L_x_152) ;  /* 0xffffff8000107947 */ /* 0x000fea000383ffff */
.L_x_44:
[----:B-1----:R-:W-:-:S07]  /*a3b0*/  MOV R0, UR4 ;  /* 0x0000000400007c02 */ /* 0x002fce0008000f00 */
.L_x_153:
[----:B-1----:R1:W2:Y:S02]  /*a3c0*/  SYNCS.PHASECHK.TRANS64.TRYWAIT P0, [R0+URZ], R3 ;  /* 0x00000003000075a7 */ /* 0x0022a400080011ff */
[----:B--2---:R-:W-:Y:S05]  /*a3d0*/  @!P0 NANOSLEEP.SYNCS 0x989680 ;  /* 0x009896800000895d */ /* 0x004fea0003900000 */
[----:B------:R-:W2:Y:S02]  /*a3e0*/  @!P0 SYNCS.PHASECHK.TRANS64 P0, [R0+URZ], R3 ;  /* 0x00000003000085a7 */ /* 0x000ea400080010ff */
[----:B--2---:R-:W-:Y:S05]  /*a3f0*/  @!P0 BRA `(.L_x_153) ;  /* 0xfffffffc00f08947 */ /* 0x004fea000383ffff */
[----:B------:R-:W-:Y:S05]  /*a400*/  BRA `(.L_x_154) ;  /* 0xffffff8400b87947 */ /* 0x000fea000383ffff */
.L_x_45:
[----:B------:R-:W-:-:S07]  /*a410*/  MOV R0, UR5 ;  /* 0x0000000500007c02 */ /* 0x000fce0008000f00 */
.L_x_155:
[----:B-1----:R1:W2:Y:S02]  /*a420*/  SYNCS.PHASECHK.TRANS64.TRYWAIT P0, [R0+URZ], R3 ;  /* 0x00000003000075a7 */ /* 0x0022a400080011ff */
[----:B--2---:R-:W-:Y:S05]  /*a430*/  @!P0 NANOSLEEP.SYNCS 0x989680 ;  /* 0x009896800000895d */ /* 0x004fea0003900000 */
[----:B------:R-:W2:Y:S02]  /*a440*/  @!P0 SYNCS.PHASECHK.TRANS64 P0, [R0+URZ], R3 ;  /* 0x00000003000085a7 */ /* 0x000ea400080010ff */
[----:B--2---:R-:W-:Y:S05]  /*a450*/  @!P0 BRA `(.L_x_155) ;  /* 0xfffffffc00f08947 */ /* 0x004fea000383ffff */
[----:B------:R-:W-:Y:S05]  /*a460*/  BRA `(.L_x_156) ;  /* 0xffffff8400c47947 */ /* 0x000fea000383ffff */
.L_x_46:
[----:B------:R-:W-:-:S07]  /*a470*/  MOV R0, UR5 ;  /* 0x0000000500007c02 */ /* 0x000fce0008000f00 */
.L_x_157:
[----:B-1----:R1:W2:Y:S02]  /*a480*/  SYNCS.PHASECHK.TRANS64.TRYWAIT P0, [R0+URZ], R3 ;  /* 0x00000003000075a7 */ /* 0x0022a400080011ff */
[----:B--2---:R-:W-:Y:S05]  /*a490*/  @!P0 NANOSLEEP.SYNCS 0x989680 ;  /* 0x009896800000895d */ /* 0x004fea0003900000 */
[----:B------:R-:W2:Y:S02]  /*a4a0*/  @!P0 SYNCS.PHASECHK.TRANS64 P0, [R0+URZ], R3 ;  /* 0x00000003000085a7 */ /* 0x000ea400080010ff */
[----:B--2---:R-:W-:Y:S05]  /*a4b0*/  @!P0 BRA `(.L_x_157) ;  /* 0xfffffffc00f08947 */ /* 0x004fea000383ffff */
[----:B------:R-:W-:Y:S05]  /*a4c0*/  BRA `(.L_x_158) ;  /* 0xffffff8400d07947 */ /* 0x000fea000383ffff */
.L_x_47:
[----:B------:R-:W-:-:S07]  /*a4d0*/  MOV R0, UR5 ;  /* 0x0000000500007c02 */ /* 0x000fce0008000f00 */
.L_x_159:
[----:B-1----:R1:W2:Y:S02]  /*a4e0*/  SYNCS.PHASECHK.TRANS64.TRYWAIT P0, [R0+URZ], R3 ;  /* 0x00000003000075a7 */ /* 0x0022a400080011ff */
[----:B--2---:R-:W-:Y:S05]  /*a4f0*/  @!P0 NANOSLEEP.SYNCS 0x989680 ;  /* 0x009896800000895d */ /* 0x004fea0003900000 */
[----:B------:R-:W2:Y:S02]  /*a500*/  @!P0 SYNCS.PHASECHK.TRANS64 P0, [R0+URZ], R3 ;  /* 0x00000003000085a7 */ /* 0x000ea400080010ff */
[----:B--2---:R-:W-:Y:S05]  /*a510*/  @!P0 BRA `(.L_x_159) ;  /* 0xfffffffc00f08947 */ /* 0x004fea000383ffff */
[----:B------:R-:W-:Y:S05]  /*a520*/  BRA `(.L_x_160) ;  /* 0xffffff8400dc7947 */ /* 0x000fea000383ffff */
.L_x_48:
[----:B------:R-:W-:-:S07]  /*a530*/  MOV R0, UR5 ;  /* 0x0000000500007c02 */ /* 0x000fce0008000f00 */
.L_x_161:
[----:B-1----:R1:W2:Y:S02]  /*a540*/  SYNCS.PHASECHK.TRANS64.TRYWAIT P0, [R0+URZ], R3 ;  /* 0x00000003000075a7 */ /* 0x0022a400080011ff */
[----:B--2---:R-:W-:Y:S05]  /*a550*/  @!P0 NANOSLEEP.SYNCS 0x989680 ;  /* 0x009896800000895d */ /* 0x004fea0003900000 */
[----:B------:R-:W2:Y:S02]  /*a560*/  @!P0 SYNCS.PHASECHK.TRANS64 P0, [R0+URZ], R3 ;  /* 0x00000003000085a7 */ /* 0x000ea400080010ff */
[----:B--2---:R-:W-:Y:S05]  /*a570*/  @!P0 BRA `(.L_x_161) ;  /* 0xfffffffc00f08947 */ /* 0x004fea000383ffff */
[----:B------:R-:W-:Y:S05]  /*a580*/  BRA `(.L_x_162) ;  /* 0xffffff8400e87947 */ /* 0x000fea000383ffff */
.L_x_49:
[----:B------:R-:W-:-:S07]  /*a590*/  MOV R0, UR5 ;  /* 0x0000000500007c02 */ /* 0x000fce0008000f00 */
.L_x_163:
[----:B-1----:R1:W2:Y:S02]  /*a5a0*/  SYNCS.PHASECHK.TRANS64.TRYWAIT P0, [R0+URZ], R3 ;  /* 0x00000003000075a7 */ /* 0x0022a400080011ff */
[----:B--2---:R-:W-:Y:S05]  /*a5b0*/  @!P0 NANOSLEEP.SYNCS 0x989680 ;  /* 0x009896800000895d */ /* 0x004fea0003900000 */
[----:B------:R-:W2:Y:S02]  /*a5c0*/  @!P0 SYNCS.PHASECHK.TRANS64 P0, [R0+URZ], R3 ;  /* 0x00000003000085a7 */ /* 0x000ea400080010ff */
[----:B--2---:R-:W-:Y:S05]  /*a5d0*/  @!P0 BRA `(.L_x_163) ;  /* 0xfffffffc00f08947 */ /* 0x004fea000383ffff */
[----:B------:R-:W-:Y:S05]  /*a5e0*/  BRA `(.L_x_164) ;  /* 0xffffff8400f47947 */ /* 0x000fea000383ffff */
.L_x_50:
[----:B------:R-:W-:-:S07]  /*a5f0*/  MOV R0, UR5 ;  /* 0x0000000500007c02 */ /* 0x000fce0008000f00 */
.L_x_165:
[----:B-1----:R1:W2:Y:S02]  /*a600*/  SYNCS.PHASECHK.TRANS64.TRYWAIT P0, [R0+URZ], R3 ;  /* 0x00000003000075a7 */ /* 0x0022a400080011ff */
[----:B--2---:R-:W-:Y:S05]  /*a610*/  @!P0 NANOSLEEP.SYNCS 0x989680 ;  /* 0x009896800000895d */ /* 0x004fea0003900000 */
[----:B------:R-:W2:Y:S02]  /*a620*/  @!P0 SYNCS.PHASECHK.TRANS64 P0, [R0+URZ], R3 ;  /* 0x00000003000085a7 */ /* 0x000ea400080010ff */
[----:B--2---:R-:W-:Y:S05]  /*a630*/  @!P0 BRA `(.L_x_165) ;  /* 0xfffffffc00f08947 */ /* 0x004fea000383ffff */
[----:B------:R-:W-:Y:S05]  /*a640*/  BRA `(.L_x_166) ;  /* 0xffffff8800007947 */ /* 0x000fea000383ffff */
.L_x_51:
[----:B------:R-:W-:-:S07]  /*a650*/  MOV R0, UR5 ;  /* 0x0000000500007c02 */ /* 0x000fce0008000f00 */
.L_x_167:
[----:B-1----:R1:W2:Y:S02]  /*a660*/  SYNCS.PHASECHK.TRANS64.TRYWAIT P0, [R0+URZ], R3 ;  /* 0x00000003000075a7 */ /* 0x0022a400080011ff */
[----:B--2---:R-:W-:Y:S05]  /*a670*/  @!P0 NANOSLEEP.SYNCS 0x989680 ;  /* 0x009896800000895d */ /* 0x004fea0003900000 */
[----:B------:R-:W2:Y:S02]  /*a680*/  @!P0 SYNCS.PHASECHK.TRANS64 P0, [R0+URZ], R3 ;  /* 0x00000003000085a7 */ /* 0x000ea400080010ff */
[----:B--2---:R-:W-:Y:S05]  /*a690*/  @!P0 BRA `(.L_x_167) ;  /* 0xfffffffc00f08947 */ /* 0x004fea000383ffff */
[----:B------:R-:W-:Y:S05]  /*a6a0*/  BRA `(.L_x_168) ;  /* 0xffffff88000c7947 */ /* 0x000fea000383ffff */
.L_x_52:
[----:B------:R-:W-:-:S07]  /*a6b0*/  MOV R0, UR5 ;  /* 0x0000000500007c02 */ /* 0x000fce0008000f00 */
.L_x_169:
[----:B-1----:R1:W2:Y:S02]  /*a6c0*/  SYNCS.PHASECHK.TRANS64.TRYWAIT P0, [R0+URZ], R3 ;  /* 0x00000003000075a7 */ /* 0x0022a400080011ff */
[----:B--2---:R-:W-:Y:S05]  /*a6d0*/  @!P0 NANOSLEEP.SYNCS 0x989680 ;  /* 0x009896800000895d */ /* 0x004fea0003900000 */
[----:B------:R-:W2:Y:S02]  /*a6e0*/  @!P0 SYNCS.PHASECHK.TRANS64 P0, [R0+URZ], R3 ;  /* 0x00000003000085a7 */ /* 0x000ea400080010ff */
[----:B--2---:R-:W-:Y:S05]  /*a6f0*/  @!P0 BRA `(.L_x_169) ;  /* 0xfffffffc00f08947 */ /* 0x004fea000383ffff */
[----:B------:R-:W-:Y:S05]  /*a700*/  BRA `(.L_x_170) ;  /* 0xffffff8800187947 */ /* 0x000fea000383ffff */
.L_x_53:
[----:B------:R-:W-:-:S07]  /*a710*/  MOV R0, UR5 ;  /* 0x0000000500007c02 */ /* 0x000fce0008000f00 */
.L_x_171:
[----:B-1----:R1:W2:Y:S02]  /*a720*/  SYNCS.PHASECHK.TRANS64.TRYWAIT P0, [R0+URZ], R3 ;  /* 0x00000003000075a7 */ /* 0x0022a400080011ff */
[----:B--2---:R-:W-:Y:S05]  /*a730*/  @!P0 NANOSLEEP.SYNCS 0x989680 ;  /* 0x009896800000895d */ /* 0x004fea0003900000 */
[----:B------:R-:W2:Y:S02]  /*a740*/  @!P0 SYNCS.PHASECHK.TRANS64 P0, [R0+URZ], R3 ;  /* 0x00000003000085a7 */ /* 0x000ea400080010ff */
[----:B--2---:R-:W-:Y:S05]  /*a750*/  @!P0 BRA `(.L_x_171) ;  /* 0xfffffffc00f08947 */ /* 0x004fea000383ffff */
[----:B------:R-:W-:Y:S05]  /*a760*/  BRA `(.L_x_172) ;  /* 0xffffff8800247947 */ /* 0x000fea000383ffff */
.L_x_54:
[----:B------:R-:W-:-:S07]  /*a770*/  MOV R0, UR5 ;  /* 0x0000000500007c02 */ /* 0x000fce0008000f00 */
.L_x_173:
[----:B-1----:R1:W2:Y:S02]  /*a780*/  SYNCS.PHASECHK.TRANS64.TRYWAIT P0, [R0+URZ], R3 ;  /* 0x00000003000075a7 */ /* 0x0022a400080011ff */
[----:B--2---:R-:W-:Y:S05]  /*a790*/  @!P0 NANOSLEEP.SYNCS 0x989680 ;  /* 0x009896800000895d */ /* 0x004fea0003900000 */
[----:B------:R-:W2:Y:S02]  /*a7a0*/  @!P0 SYNCS.PHASECHK.TRANS64 P0, [R0+URZ], R3 ;  /* 0x00000003000085a7 */ /* 0x000ea400080010ff */
[----:B--2---:R-:W-:Y:S05]  /*a7b0*/  @!P0 BRA `(.L_x_173) ;  /* 0xfffffffc00f08947 */ /* 0x004fea000383ffff */
[----:B------:R-:W-:Y:S05]  /*a7c0*/  BRA `(.L_x_174) ;  /* 0xffffff8800307947 */ /* 0x000fea000383ffff */
.L_x_55:
[----:B------:R-:W-:-:S07]  /*a7d0*/  MOV R0, UR5 ;  /* 0x0000000500007c02 */ /* 0x000fce0008000f00 */
.L_x_175:
[----:B-1----:R1:W2:Y:S02]  /*a7e0*/  SYNCS.PHASECHK.TRANS64.TRYWAIT P0, [R0+URZ], R3 ;  /* 0x00000003000075a7 */ /* 0x0022a400080011ff */
[----:B--2---:R-:W-:Y:S05]  /*a7f0*/  @!P0 NANOSLEEP.SYNCS 0x989680 ;  /* 0x009896800000895d */ /* 0x004fea0003900000 */
[----:B------:R-:W2:Y:S02]  /*a800*/  @!P0 SYNCS.PHASECHK.TRANS64 P0, [R0+URZ], R3 ;  /* 0x00000003000085a7 */ /* 0x000ea400080010ff */
[----:B--2---:R-:W-:Y:S05]  /*a810*/  @!P0 BRA `(.L_x_175) ;  /* 0xfffffffc00f08947 */ /* 0x004fea000383ffff */
[----:B------:R-:W-:Y:S05]  /*a820*/  BRA `(.L_x_176) ;  /* 0xffffff88003c7947 */ /* 0x000fea000383ffff */
.L_x_56:
[----:B------:R-:W-:-:S07]  /*a830*/  MOV R0, UR5 ;  /* 0x0000000500007c02 */ /* 0x000fce0008000f00 */
.L_x_177:
[----:B-1----:R1:W2:Y:S02]  /*a840*/  SYNCS.PHASECHK.TRANS64.TRYWAIT P0, [R0+URZ], R3 ;  /* 0x00000003000075a7 */ /* 0x0022a400080011ff */
[----:B--2---:R-:W-:Y:S05]  /*a850*/  @!P0 NANOSLEEP.SYNCS 0x989680 ;  /* 0x009896800000895d */ /* 0x004fea0003900000 */
[----:B------:R-:W2:Y:S02]  /*a860*/  @!P0 SYNCS.PHASECHK.TRANS64 P0, [R0+URZ], R3 ;  /* 0x00000003000085a7 */ /* 0x000ea400080010ff */
[----:B--2---:R-:W-:Y:S05]  /*a870*/  @!P0 BRA `(.L_x_177) ;  /* 0xfffffffc00f08947 */ /* 0x004fea000383ffff */
[----:B------:R-:W-:Y:S05]  /*a880*/  BRA `(.L_x_178) ;  /* 0xffffff8800487947 */ /* 0x000fea000383ffff */
.L_x_57:
[----:B------:R-:W-:-:S07]  /*a890*/  MOV R0, UR5 ;  /* 0x0000000500007c02 */ /* 0x000fce0008000f00 */
.L_x_179:
[----:B-1----:R1:W2:Y:S02]  /*a8a0*/  SYNCS.PHASECHK.TRANS64.TRYWAIT P0, [R0+URZ], R3 ;  /* 0x00000003000075a7 */ /* 0x0022a400080011ff */
[----:B--2---:R-:W-:Y:S05]  /*a8b0*/  @!P0 NANOSLEEP.SYNCS 0x989680 ;  /* 0x009896800000895d */ /* 0x004fea0003900000 */
[----:B------:R-:W2:Y:S02]  /*a8c0*/  @!P0 SYNCS.PHASECHK.TRANS64 P0, [R0+URZ], R3 ;  /* 0x00000003000085a7 */ /* 0x000ea400080010ff */
[----:B--2---:R-:W-:Y:S05]  /*a8d0*/  @!P0 BRA `(.L_x_179) ;  /* 0xfffffffc00f08947 */ /* 0x004fea000383ffff */
[----:B------:R-:W-:Y:S05]  /*a8e0*/  BRA `(.L_x_180) ;  /* 0xffffff8800547947 */ /* 0x000fea000383ffff */
.L_x_58:
[----:B------:R-:W-:-:S07]  /*a8f0*/  MOV R0, UR5 ;  /* 0x0000000500007c02 */ /* 0x000fce0008000f00 */
.L_x_181:
[----:B-1----:R1:W2:Y:S02]  /*a900*/  SYNCS.PHASECHK.TRANS64.TRYWAIT P0, [R0+URZ], R3 ;  /* 0x00000003000075a7 */ /* 0x0022a400080011ff */
[----:B--2---:R-:W-:Y:S05]  /*a910*/  @!P0 NANOSLEEP.SYNCS 0x989680 ;  /* 0x009896800000895d */ /* 0x004fea0003900000 */
[----:B------:R-:W2:Y:S02]  /*a920*/  @!P0 SYNCS.PHASECHK.TRANS64 P0, [R0+URZ], R3 ;  /* 0x00000003000085a7 */ /* 0x000ea400080010ff */
[----:B--2---:R-:W-:Y:S05]  /*a930*/  @!P0 BRA `(.L_x_181) ;  /* 0xfffffffc00f08947 */ /* 0x004fea000383ffff */
[----:B------:R-:W-:Y:S05]  /*a940*/  BRA `(.L_x_182) ;  /* 0xffffff8800607947 */ /* 0x000fea000383ffff */
.L_x_59:
[----:B------:R-:W-:-:S07]  /*a950*/  MOV R0, UR5 ;  /* 0x0000000500007c02 */ /* 0x000fce0008000f00 */
.L_x_183:
[----:B-1----:R1:W2:Y:S02]  /*a960*/  SYNCS.PHASECHK.TRANS64.TRYWAIT P0, [R0+URZ], R3 ;  /* 0x00000003000075a7 */ /* 0x0022a400080011ff */
[----:B--2---:R-:W-:Y:S05]  /*a970*/  @!P0 NANOSLEEP.SYNCS 0x989680 ;  /* 0x009896800000895d */ /* 0x004fea0003900000 */
[----:B------:R-:W2:Y:S02]  /*a980*/  @!P0 SYNCS.PHASECHK.TRANS64 P0, [R0+URZ], R3 ;  /* 0x00000003000085a7 */ /* 0x000ea400080010ff */
[----:B--2---:R-:W-:Y:S05]  /*a990*/  @!P0 BRA `(.L_x_183) ;  /* 0xfffffffc00f08947 */ /* 0x004fea000383ffff */
[----:B------:R-:W-:Y:S05]  /*a9a0*/  BRA `(.L_x_184) ;  /* 0xffffff88006c7947 */ /* 0x000fea000383ffff */
.L_x_60:
[----:B------:R-:W-:-:S07]  /*a9b0*/  MOV R0, UR5 ;  /* 0x0000000500007c02 */ /* 0x000fce0008000f00 */
.L_x_185:
[----:B-1----:R1:W2:Y:S02]  /*a9c0*/  SYNCS.PHASECHK.TRANS64.TRYWAIT P0, [R0+URZ], R3 ;  /* 0x00000003000075a7 */ /* 0x0022a400080011ff */
[----:B--2---:R-:W-:Y:S05]  /*a9d0*/  @!P0 NANOSLEEP.SYNCS 0x989680 ;  /* 0x009896800000895d */ /* 0x004fea0003900000 */
[----:B------:R-:W2:Y:S02]  /*a9e0*/  @!P0 SYNCS.PHASECHK.TRANS64 P0, [R0+URZ], R3 ;  /* 0x00000003000085a7 */ /* 0x000ea400080010ff */
[----:B--2---:R-:W-:Y:S05]  /*a9f0*/  @!P0 BRA `(.L_x_185) ;  /* 0xfffffffc00f08947 */ /* 0x004fea000383ffff */
[----:B------:R-:W-:Y:S05]  /*aa00*/  BRA `(.L_x_186) ;  /* 0xffffff8800787947 */ /* 0x000fea000383ffff */
.L_x_61:
[----:B------:R-:W-:-:S07]  /*aa10*/  MOV R0, UR5 ;  /* 0x0000000500007c02 */ /* 0x000fce0008000f00 */
.L_x_187:
[----:B-1----:R1:W2:Y:S02]  /*aa20*/  SYNCS.PHASECHK.TRANS64.TRYWAIT P0, [R0+URZ], R3 ;  /* 0x00000003000075a7 */ /* 0x0022a400080011ff */
[----:B--2---:R-:W-:Y:S05]  /*aa30*/  @!P0 NANOSLEEP.SYNCS 0x989680 ;  /* 0x009896800000895d */ /* 0x004fea0003900000 */
[----:B------:R-:W2:Y:S02]  /*aa40*/  @!P0 SYNCS.PHASECHK.TRANS64 P0, [R0+URZ], R3 ;  /* 0x00000003000085a7 */ /* 0x000ea400080010ff */
[----:B--2---:R-:W-:Y:S05]  /*aa50*/  @!P0 BRA `(.L_x_187) ;  /* 0xfffffffc00f08947 */ /* 0x004fea000383ffff */
[----:B------:R-:W-:Y:S05]  /*aa60*/  BRA `(.L_x_188) ;  /* 0xffffff8800847947 */ /* 0x000fea000383ffff */
.L_x_62:
[----:B------:R-:W-:-:S07]  /*aa70*/  MOV R0, UR5 ;  /* 0x0000000500007c02 */ /* 0x000fce0008000f00 */
.L_x_189:
[----:B-1----:R1:W2:Y:S02]  /*aa80*/  SYNCS.PHASECHK.TRANS64.TRYWAIT P0, [R0+URZ], R3 ;  /* 0x00000003000075a7 */ /* 0x0022a400080011ff */
[----:B--2---:R-:W-:Y:S05]  /*aa90*/  @!P0 NANOSLEEP.SYNCS 0x989680 ;  /* 0x009896800000895d */ /* 0x004fea0003900000 */
[----:B------:R-:W2:Y:S02]  /*aaa0*/  @!P0 SYNCS.PHASECHK.TRANS64 P0, [R0+URZ], R3 ;  /* 0x00000003000085a7 */ /* 0x000ea400080010ff */
[----:B--2---:R-:W-:Y:S05]  /*aab0*/  @!P0 BRA `(.L_x_189) ;  /* 0xfffffffc00f08947 */ /* 0x004fea000383ffff */
[----:B------:R-:W-:Y:S05]  /*aac0*/  BRA `(.L_x_190) ;  /* 0xffffff8800907947 */ /* 0x000fea000383ffff */
.L_x_65:
[----:B--2---:R2:W3:Y:S02]  /*aad0*/  SYNCS.PHASECHK.TRANS64.TRYWAIT P0, [R2+URZ+0x1f0], R5 ;  /* 0x0001f005020075a7 */ /* 0x0044e400080011ff */
[----:B---3--:R-:W-:Y:S05]  /*aae0*/  @!P0 NANOSLEEP.SYNCS 0x989680 ;  /* 0x009896800000895d */ /* 0x008fea0003900000 */
[----:B------:R-:W3:Y:S02]  /*aaf0*/  @!P0 SYNCS.PHASECHK.TRANS64 P0, [R2+URZ+0x1f0], R5 ;  /* 0x0001f005020085a7 */ /* 0x000ee400080010ff */
[----:B---3--:R-:W-:Y:S05]  /*ab00*/  @!P0 BRA `(.L_x_65) ;  /* 0xfffffffc00f08947 */ /* 0x008fea000383ffff */
[----:B------:R-:W-:Y:S05]  /*ab10*/  BRA `(.L_x_191) ;  /* 0xffffff8800f47947 */ /* 0x000fea000383ffff */
.L_x_66:
[----:B------:R-:W-:-:S07]  /*ab20*/  MOV R2, UR4 ;  /* 0x0000000400027c02 */ /* 0x000fce0008000f00 */
.L_x_192:
[----:B--2---:R2:W3:Y:S02]  /*ab30*/  SYNCS.PHASECHK.TRANS64.TRYWAIT P0, [R2+URZ+0x1a0], R5 ;  /* 0x0001a005020075a7 */ /* 0x0044e400080011ff */
[----:B---3--:R-:W-:Y:S05]  /*ab40*/  @!P0 NANOSLEEP.SYNCS 0x989680 ;  /* 0x009896800000895d */ /* 0x008fea0003900000 */
[----:B------:R-:W3:Y:S02]  /*ab50*/  @!P0 SYNCS.PHASECHK.TRANS64 P0, [R2+URZ+0x1a0], R5 ;  /* 0x0001a005020085a7 */ /* 0x000ee400080010ff */
[----:B---3--:R-:W-:Y:S05]  /*ab60*/  @!P0 BRA `(.L_x_192) ;  /* 0xfffffffc00f08947 */ /* 0x008fea000383ffff */
[----:B------:R-:W-:Y:S05]  /*ab70*/  BRA `(.L_x_193) ;  /* 0xffffff8c00047947 */ /* 0x000fea000383ffff */
.L_x_67:
[----:B--2---:R2:W3:Y:S02]  /*ab80*/  SYNCS.PHASECHK.TRANS64.TRYWAIT P1, [R2+URZ+0x190], R5 ;  /* 0x00019005020075a7 */ /* 0x0044e400080211ff */
[----:B---3--:R-:W-:Y:S05]  /*ab90*/  @!P1 NANOSLEEP.SYNCS 0x989680 ;  /* 0x009896800000995d */ /* 0x008fea0003900000 */
[----:B------:R-:W3:Y:S02]  /*aba0*/  @!P1 SYNCS.PHASECHK.TRANS64 P1, [R2+URZ+0x190], R5 ;  /* 0x00019005020095a7 */ /* 0x000ee400080210ff */
[----:B---3--:R-:W-:Y:S05]  /*abb0*/  @!P1 BRA `(.L_x_67) ;  /* 0xfffffffc00f09947 */ /* 0x008fea000383ffff */
[----:B------:R-:W-:Y:S05]  /*abc0*/  BRA `(.L_x_194) ;  /* 0xffffff8c00347947 */ /* 0x000fea000383ffff */
.L_x_70:
[----:B------:R-:W-:-:S07]  /*abd0*/  MOV R0, UR4 ;  /* 0x0000000400007c02 */ /* 0x000fce0008000f00 */
.L_x_195:
[----:B--2---:R2:W3:Y:S02]  /*abe0*/  SYNCS.PHASECHK.TRANS64.TRYWAIT P0, [R0+URZ+0x1a0], R3 ;  /* 0x0001a003000075a7 */ /* 0x0044e400080011ff */
[----:B---3--:R-:W-:Y:S05]  /*abf0*/  @!P0 NANOSLEEP.SYNCS 0x989680 ;  /* 0x009896800000895d */ /* 0x008fea0003900000 */
[----:B------:R-:W3:Y:S02]  /*ac00*/  @!P0 SYNCS.PHASECHK.TRANS64 P0, [R0+URZ+0x1a0], R3 ;  /* 0x0001a003000085a7 */ /* 0x000ee400080010ff */
[----:B---3--:R-:W-:Y:S05]  /*ac10*/  @!P0 BRA `(.L_x_195) ;  /* 0xfffffffc00f08947 */ /* 0x008fea000383ffff */
[----:B------:R-:W-:Y:S05]  /*ac20*/  BRA `(.L_x_69) ;  /* 0xffffff8c00887947 */ /* 0x000fea000383ffff */
.L_x_77:
[----:B-1----:R1:W2:Y:S02]  /*ac30*/  SYNCS.PHASECHK.TRANS64.TRYWAIT P1, [R0+URZ+0x190], R5 ;  /* 0x00019005000075a7 */ /* 0x0022a400080211ff */
[----:B--2---:R-:W-:Y:S05]  /*ac40*/  @!P1 NANOSLEEP.SYNCS 0x989680 ;  /* 0x009896800000995d */ /* 0x004fea0003900000 */
[----:B------:R-:W2:Y:S02]  /*ac50*/  @!P1 SYNCS.PHASECHK.TRANS64 P1, [R0+URZ+0x190], R5 ;  /* 0x00019005000095a7 */ /* 0x000ea400080210ff */
[----:B--2---:R-:W-:Y:S05]  /*ac60*/  @!P1 BRA `(.L_x_77) ;  /* 0xfffffffc00f09947 */ /* 0x004fea000383ffff */
[----:B------:R-:W-:Y:S05]  /*ac70*/  BRA `(.L_x_196) ;  /* 0xffffff9000e87947 */ /* 0x000fea000383ffff */
.L_x_78:
[----:B------:R-:W-:-:S07]  /*ac80*/  MOV R3, UR19 ;  /* 0x0000001300037c02 */ /* 0x000fce0008000f00 */
.L_x_197:
[----:B-1----:R1:W2:Y:S02]  /*ac90*/  SYNCS.PHASECHK.TRANS64.TRYWAIT P0, [R3+URZ+0x1d0], R0 ;  /* 0x0001d000030075a7 */ /* 0x0022a400080011ff */
[----:B--2---:R-:W-:Y:S05]  /*aca0*/  @!P0 NANOSLEEP.SYNCS 0x989680 ;  /* 0x009896800000895d */ /* 0x004fea0003900000 */
[----:B------:R-:W2:Y:S02]  /*acb0*/  @!P0 SYNCS.PHASECHK.TRANS64 P0, [R3+URZ+0x1d0], R0 ;  /* 0x0001d000030085a7 */ /* 0x000ea400080010ff */
[----:B--2---:R-:W-:Y:S05]  /*acc0*/  @!P0 BRA `(.L_x_197) ;  /* 0xfffffffc00f08947 */ /* 0x004fea000383ffff */
[----:B------:R-:W-:Y:S05]  /*acd0*/  BRA `(.L_x_198) ;  /* 0xffffff94001c7947 */ /* 0x000fea000383ffff */
.L_x_81:
[----:B------:R-:W-:Y:S07]  /*ace0*/  MOV R0, UR6 ;  /* 0x0000000600007c02 */ /* 0x000fee0008000f00 */
.L_x_199:
[----:B-1----:R1:W2:Y:S02]  /*acf0*/  SYNCS.PHASECHK.TRANS64.TRYWAIT P0, [R0+URZ], R3 ;  /* 0x00000003000075a7 */ /* 0x0022a400080011ff */
[----:B--2---:R-:W-:Y:S05]  /*ad00*/  @!P0 NANOSLEEP.SYNCS 0x989680 ;  /* 0x009896800000895d */ /* 0x004fea0003900000 */
[----:B------:R-:W2:Y:S02]  /*ad10*/  @!P0 SYNCS.PHASECHK.TRANS64 P0, [R0+URZ], R3 ;  /* 0x00000003000085a7 */ /* 0x000ea400080010ff */
[----:B--2---:R-:W-:Y:S05]  /*ad20*/  @!P0 BRA `(.L_x_199) ;  /* 0xfffffffc00f08947 */ /* 0x004fea000383ffff */
[----:B------:R-:W-:Y:S05]  /*ad30*/  BRA `(.L_x_80) ;  /* 0xffffff9400547947 */ /* 0x000fea000383ffff */
.L_x_84:
[----:B------:R-:W-:-:S07]  /*ad40*/  MOV R0, UR4 ;  /* 0x0000000400007c02 */ /* 0x000fce0008000f00 */
.L_x_200:
[----:B--2---:R2:W4:Y:S02]  /*ad50*/  SYNCS.PHASECHK.TRANS64.TRYWAIT P0, [R0+URZ], R3 ;  /* 0x00000003000075a7 */ /* 0x00452400080011ff */
[----:B----4-:R-:W-:Y:S05]  /*ad60*/  @!P0 NANOSLEEP.SYNCS 0x989680 ;  /* 0x009896800000895d */ /* 0x010fea0003900000 */
[----:B------:R-:W4:Y:S02]  /*ad70*/  @!P0 SYNCS.PHASECHK.TRANS64 P0, [R0+URZ], R3 ;  /* 0x00000003000085a7 */ /* 0x000f2400080010ff */
[----:B----4-:R-:W-:Y:S05]  /*ad80*/  @!P0 BRA `(.L_x_200) ;  /* 0xfffffffc00f08947 */ /* 0x010fea000383ffff */
[----:B------:R-:W-:Y:S05]  /*ad90*/  BRA `(.L_x_201) ;  /* 0xffffff9400f47947 */ /* 0x000fea000383ffff */
.L_x_85:
[----:B------:R-:W-:-:S07]  /*ada0*/  MOV R0, UR5 ;  /* 0x0000000500007c02 */ /* 0x000fce0008000f00 */
.L_x_202:
[----:B-1----:R1:W2:Y:S02]  /*adb0*/  SYNCS.PHASECHK.TRANS64.TRYWAIT P0, [R0+URZ], R3 ;  /* 0x00000003000075a7 */ /* 0x0022a400080011ff */
[----:B--2---:R-:W-:Y:S05]  /*adc0*/  @!P0 NANOSLEEP.SYNCS 0x989680 ;  /* 0x009896800000895d */ /* 0x004fea0003900000 */
[----:B------:R-:W2:Y:S02]  /*add0*/  @!P0 SYNCS.PHASECHK.TRANS64 P0, [R0+URZ], R3 ;  /* 0x00000003000085a7 */ /* 0x000ea400080010ff */
[----:B--2---:R-:W-:Y:S05]  /*ade0*/  @!P0 BRA `(.L_x_202) ;  /* 0xfffffffc00f08947 */ /* 0x004fea000383ffff */
[----:B------:R-:W-:Y:S05]  /*adf0*/  BRA `(.L_x_203) ;  /* 0xffffff9800007947 */ /* 0x000fea000383ffff */
.L_x_86:
[----:B------:R-:W-:-:S07]  /*ae00*/  MOV R0, UR5 ;  /* 0x0000000500007c02 */ /* 0x000fce0008000f00 */
.L_x_204:
[----:B-1----:R1:W2:Y:S02]  /*ae10*/  SYNCS.PHASECHK.TRANS64.TRYWAIT P0, [R0+URZ], R3 ;  /* 0x00000003000075a7 */ /* 0x0022a400080011ff */
[----:B--2---:R-:W-:Y:S05]  /*ae20*/  @!P0 NANOSLEEP.SYNCS 0x989680 ;  /* 0x009896800000895d */ /* 0x004fea0003900000 */
[----:B------:R-:W2:Y:S02]  /*ae30*/  @!P0 SYNCS.PHASECHK.TRANS64 P0, [R0+URZ], R3 ;  /* 0x00000003000085a7 */ /* 0x000ea400080010ff */
[----:B--2---:R-:W-:Y:S05]  /*ae40*/  @!P0 BRA `(.L_x_204) ;  /* 0xfffffffc00f08947 */ /* 0x004fea000383ffff */
[----:B------:R-:W-:Y:S05]  /*ae50*/  BRA `(.L_x_205) ;  /* 0xffffff98000c7947 */ /* 0x000fea000383ffff */
.L_x_87:
[----:B------:R-:W-:-:S07]  /*ae60*/  MOV R0, UR4 ;  /* 0x0000000400007c02 */ /* 0x000fce0008000f00 */
.L_x_206:
[----:B-1----:R1:W2:Y:S02]  /*ae70*/  SYNCS.PHASECHK.TRANS64.TRYWAIT P0, [R0+URZ], R3 ;  /* 0x00000003000075a7 */ /* 0x0022a400080011ff */
[----:B--2---:R-:W-:Y:S05]  /*ae80*/  @!P0 NANOSLEEP.SYNCS 0x989680 ;  /* 0x009896800000895d */ /* 0x004fea0003900000 */
[----:B------:R-:W2:Y:S02]  /*ae90*/  @!P0 SYNCS.PHASECHK.TRANS64 P0, [R0+URZ], R3 ;  /* 0x00000003000085a7 */ /* 0x000ea400080010ff */
[----:B--2---:R-:W-:Y:S05]  /*aea0*/  @!P0 BRA `(.L_x_206) ;  /* 0xfffffffc00f08947 */ /* 0x004fea000383ffff */
[----:B------:R-:W-:Y:S05]  /*aeb0*/  BRA `(.L_x_207) ;  /* 0xffffff9800187947 */ /* 0x000fea000383ffff */
.L_x_92:
[----:B--2---:R2:W3:Y:S02]  /*aec0*/  SYNCS.PHASECHK.TRANS64.TRYWAIT P0, [R12+URZ+0x190], R9 ;  /* 0x000190090c0075a7 */ /* 0x0044e400080011ff */
[----:B---3--:R-:W-:Y:S05]  /*aed0*/  @!P0 NANOSLEEP.SYNCS 0x989680 ;  /* 0x009896800000895d */ /* 0x008fea0003900000 */
[----:B------:R-:W3:Y:S02]  /*aee0*/  @!P0 SYNCS.PHASECHK.TRANS64 P0, [R12+URZ+0x190], R9 ;  /* 0x000190090c0085a7 */ /* 0x000ee400080010ff */
[----:B---3--:R-:W-:Y:S05]  /*aef0*/  @!P0 BRA `(.L_x_92) ;  /* 0xfffffffc00f08947 */ /* 0x008fea000383ffff */
[----:B------:R-:W-:Y:S05]  /*af00*/  BRA `(.L_x_208) ;  /* 0xffffff9c00487947 */ /* 0x000fea000383ffff */
.L_x_95:
[----:B------:R-:W-:Y:S07]  /*af10*/  MOV R0, UR21 ;  /* 0x0000001500007c02 */ /* 0x000fee0008000f00 */
.L_x_209:
[----:B--2---:R2:W3:Y:S02]  /*af20*/  SYNCS.PHASECHK.TRANS64.TRYWAIT P2, [R0+URZ+0x188], R11 ;  /* 0x0001880b000075a7 */ /* 0x0044e400080411ff */
[----:B---3--:R-:W-:Y:S05]  /*af30*/  @!P2 NANOSLEEP.SYNCS 0x989680 ;  /* 0x009896800000a95d */ /* 0x008fea0003900000 */
[----:B------:R-:W3:Y:S02]  /*af40*/  @!P2 SYNCS.PHASECHK.TRANS64 P2, [R0+URZ+0x188], R11 ;  /* 0x0001880b0000a5a7 */ /* 0x000ee400080410ff */
[----:B---3--:R-:W-:Y:S05]  /*af50*/  @!P2 BRA `(.L_x_209) ;  /* 0xfffffffc00f0a947 */ /* 0x008fea000383ffff */
[----:B------:R-:W-:Y:S05]  /*af60*/  BRA `(.L_x_94) ;  /* 0xffffffa000b07947 */ /* 0x000fea000383ffff */
.L_x_98:
[----:B--2---:R-:W-:Y:S07]  /*af70*/  MOV R0, UR21 ;  /* 0x0000001500007c02 */ /* 0x004fee0008000f00 */
.L_x_210:
[----:B--2---:R2:W3:Y:S02]  /*af80*/  SYNCS.PHASECHK.TRANS64.TRYWAIT P0, [R0+URZ+0x160], R9 ;  /* 0x00016009000075a7 */ /* 0x0044e400080011ff */
[----:B---3--:R-:W-:Y:S05]  /*af90*/  @!P0 NANOSLEEP.SYNCS 0x989680 ;  /* 0x009896800000895d */ /* 0x008fea0003900000 */
[----:B------:R-:W3:Y:S02]  /*afa0*/  @!P0 SYNCS.PHASECHK.TRANS64 P0, [R0+URZ+0x160], R9 ;  /* 0x00016009000085a7 */ /* 0x000ee400080010ff */
[----:B---3--:R-:W-:Y:S05]  /*afb0*/  @!P0 BRA `(.L_x_210) ;  /* 0xfffffffc00f08947 */ /* 0x008fea000383ffff */
[----:B------:R-:W-:Y:S05]  /*afc0*/  BRA `(.L_x_211) ;  /* 0xffffffa4000c7947 */ /* 0x000fea000383ffff */
.L_x_99:
[----:B------:R-:W-:Y:S07]  /*afd0*/  MOV R0, UR21 ;  /* 0x0000001500007c02 */ /* 0x000fee0008000f00 */
.L_x_212:
[----:B--2---:R2:W3:Y:S02]  /*afe0*/  SYNCS.PHASECHK.TRANS64.TRYWAIT P0, [R0+URZ+0x168], R9 ;  /* 0x00016809000075a7 */ /* 0x0044e400080011ff */
[----:B---3--:R-:W-:Y:S05]  /*aff0*/  @!P0 NANOSLEEP.SYNCS 0x989680 ;  /* 0x009896800000895d */ /* 0x008fea0003900000 */
[----:B------:R-:W3:Y:S02]  /*b000*/  @!P0 SYNCS.PHASECHK.TRANS64 P0, [R0+URZ+0x168], R9 ;  /* 0x00016809000085a7 */ /* 0x000ee400080010ff */
[----:B---3--:R-:W-:Y:S05]  /*b010*/  @!P0 BRA `(.L_x_212) ;  /* 0xfffffffc00f08947 */ /* 0x008fea000383ffff */
[----:B------:R-:W-:Y:S05]  /*b020*/  BRA `(.L_x_213) ;  /* 0xffffffa400447947 */ /* 0x000fea000383ffff */
.L_x_100:
[----:B------:R-:W-:Y:S07]  /*b030*/  MOV R0, UR21 ;  /* 0x0000001500007c02 */ /* 0x000fee0008000f00 */
.L_x_214:
[----:B--2---:R2:W3:Y:S02]  /*b040*/  SYNCS.PHASECHK.TRANS64.TRYWAIT P0, [R0+URZ+0x170], R9 ;  /* 0x00017009000075a7 */ /* 0x0044e400080011ff */
[----:B---3--:R-:W-:Y:S05]  /*b050*/  @!P0 NANOSLEEP.SYNCS 0x989680 ;  /* 0x009896800000895d */ /* 0x008fea0003900000 */
[----:B------:R-:W3:Y:S02]  /*b060*/  @!P0 SYNCS.PHASECHK.TRANS64 P0, [R0+URZ+0x170], R9 ;  /* 0x00017009000085a7 */ /* 0x000ee400080010ff */
[----:B---3--:R-:W-:Y:S05]  /*b070*/  @!P0 BRA `(.L_x_214) ;  /* 0xfffffffc00f08947 */ /* 0x008fea000383ffff */
[----:B------:R-:W-:Y:S05]  /*b080*/  BRA `(.L_x_215) ;  /* 0xffffffa400887947 */ /* 0x000fea000383ffff */
.L_x_101:
[----:B------:R-:W-:Y:S07]  /*b090*/  MOV R0, UR21 ;  /* 0x0000001500007c02 */ /* 0x000fee0008000f00 */
.L_x_216:
[----:B--2---:R2:W3:Y:S02]  /*b0a0*/  SYNCS.PHASECHK.TRANS64.TRYWAIT P0, [R0+URZ+0x178], R9 ;  /* 0x00017809000075a7 */ /* 0x0044e400080011ff */
[----:B---3--:R-:W-:Y:S05]  /*b0b0*/  @!P0 NANOSLEEP.SYNCS 0x989680 ;  /* 0x009896800000895d */ /* 0x008fea0003900000 */
[----:B------:R-:W3:Y:S02]  /*b0c0*/  @!P0 SYNCS.PHASECHK.TRANS64 P0, [R0+URZ+0x178], R9 ;  /* 0x00017809000085a7 */ /* 0x000ee400080010ff */
[----:B---3--:R-:W-:Y:S05]  /*b0d0*/  @!P0 BRA `(.L_x_216) ;  /* 0xfffffffc00f08947 */ /* 0x008fea000383ffff */
[----:B------:R-:W-:Y:S05]  /*b0e0*/  BRA `(.L_x_217) ;  /* 0xffffffa400c87947 */ /* 0x000fea000383ffff */
.L_x_103:
[----:B------:R-:W-:-:S07]  /*b0f0*/  MOV R0, UR21 ;  /* 0x0000001500007c02 */ /* 0x000fce0008000f00 */
.L_x_218:
[----:B---3--:R3:W4:Y:S02]  /*b100*/  SYNCS.PHASECHK.TRANS64.TRYWAIT P0, [R0+URZ+0x160], R3 ;  /* 0x00016003000075a7 */ /* 0x00872400080011ff */
[----:B----4-:R-:W-:Y:S05]  /*b110*/  @!P0 NANOSLEEP.SYNCS 0x989680 ;  /* 0x009896800000895d */ /* 0x010fea0003900000 */
[----:B------:R-:W4:Y:S02]  /*b120*/  @!P0 SYNCS.PHASECHK.TRANS64 P0, [R0+URZ+0x160], R3 ;  /* 0x00016003000085a7 */ /* 0x000f2400080010ff */
[----:B----4-:R-:W-:Y:S05]  /*b130*/  @!P0 BRA `(.L_x_218) ;  /* 0xfffffffc00f08947 */ /* 0x010fea000383ffff */
[----:B------:R-:W-:Y:S05]  /*b140*/  BRA `(.L_x_219) ;  /* 0xffffffa8003c7947 */ /* 0x000fea000383ffff */
.L_x_104:
[----:B---3--:R-:W-:-:S07]  /*b150*/  MOV R0, UR21 ;  /* 0x0000001500007c02 */ /* 0x008fce0008000f00 */
.L_x_220:
[----:B---3--:R3:W4:Y:S02]  /*b160*/  SYNCS.PHASECHK.TRANS64.TRYWAIT P0, [R0+URZ+0x168], R3 ;  /* 0x00016803000075a7 */ /* 0x00872400080011ff */
[----:B----4-:R-:W-:Y:S05]  /*b170*/  @!P0 NANOSLEEP.SYNCS 0x989680 ;  /* 0x009896800000895d */ /* 0x010fea0003900000 */
[----:B------:R-:W4:Y:S02]  /*b180*/  @!P0 SYNCS.PHASECHK.TRANS64 P0, [R0+URZ+0x168], R3 ;  /* 0x00016803000085a7 */ /* 0x000f2400080010ff */
[----:B----4-:R-:W-:Y:S05]  /*b190*/  @!P0 BRA `(.L_x_220) ;  /* 0xfffffffc00f08947 */ /* 0x010fea000383ffff */
[----:B------:R-:W-:Y:S05]  /*b1a0*/  BRA `(.L_x_221) ;  /* 0xffffffa8002c7947 */ /* 0x000fea000383ffff */
.L_x_105:
[----:B---3--:R-:W-:-:S07]  /*b1b0*/  MOV R0, UR21 ;  /* 0x0000001500007c02 */ /* 0x008fce0008000f00 */
.L_x_222:
[----:B---3--:R3:W4:Y:S02]  /*b1c0*/  SYNCS.PHASECHK.TRANS64.TRYWAIT P0, [R0+URZ+0x170], R3 ;  /* 0x00017003000075a7 */ /* 0x00872400080011ff */
[----:B----4-:R-:W-:Y:S05]  /*b1d0*/  @!P0 NANOSLEEP.SYNCS 0x989680 ;  /* 0x009896800000895d */ /* 0x010fea0003900000 */
[----:B------:R-:W4:Y:S02]  /*b1e0*/  @!P0 SYNCS.PHASECHK.TRANS64 P0, [R0+URZ+0x170], R3 ;  /* 0x00017003000085a7 */ /* 0x000f2400080010ff */
[----:B----4-:R-:W-:Y:S05]  /*b1f0*/  @!P0 BRA `(.L_x_222) ;  /* 0xfffffffc00f08947 */ /* 0x010fea000383ffff */
[----:B------:R-:W-:Y:S05]  /*b200*/  BRA `(.L_x_223) ;  /* 0xffffffa8001c7947 */ /* 0x000fea000383ffff */
.L_x_107:
[----:B-1----:R1:W2:Y:S02]  /*b210*/  SYNCS.PHASECHK.TRANS64.TRYWAIT P0, [R3+URZ+0x190], R0 ;  /* 0x00019000030075a7 */ /* 0x0022a400080011ff */
[----:B--2---:R-:W-:Y:S05]  /*b220*/  @!P0 NANOSLEEP.SYNCS 0x989680 ;  /* 0x009896800000895d */ /* 0x004fea0003900000 */
[----:B------:R-:W2:Y:S02]  /*b230*/  @!P0 SYNCS.PHASECHK.TRANS64 P0, [R3+URZ+0x190], R0 ;  /* 0x00019000030085a7 */ /* 0x000ea400080010ff */
[----:B--2---:R-:W-:Y:S05]  /*b240*/  @!P0 BRA `(.L_x_107) ;  /* 0xfffffffc00f08947 */ /* 0x004fea000383ffff */
[----:B------:R-:W-:Y:S05]  /*b250*/  BRA `(.L_x_224) ;  /* 0xffffffa800ec7947 */ /* 0x000fea000383ffff */
.L_x_118:
[----:B--2---:R2:W1:Y:S02]  /*b260*/  SYNCS.PHASECHK.TRANS64.TRYWAIT P1, [R2+URZ+0x140], R3 ;  /* 0x00014003020075a7 */ /* 0x00446400080211ff */
[----:B-1----:R-:W-:Y:S05]  /*b270*/  @!P1 NANOSLEEP.SYNCS 0x989680 ;  /* 0x009896800000995d */ /* 0x002fea0003900000 */
[----:B------:R-:W1:Y:S02]  /*b280*/  @!P1 SYNCS.PHASECHK.TRANS64 P1, [R2+URZ+0x140], R3 ;  /* 0x00014003020095a7 */ /* 0x000e6400080210ff */
[----:B-1----:R-:W-:Y:S05]  /*b290*/  @!P1 BRA `(.L_x_118) ;  /* 0xfffffffc00f09947 */ /* 0x002fea000383ffff */
[----:B------:R-:W-:Y:S05]  /*b2a0*/  BRA `(.L_x_117) ;  /* 0xffffffb800647947 */ /* 0x000fea000383ffff */
.L_x_120:
[----:B--2---:R2:W4:Y:S02]  /*b2b0*/  SYNCS.PHASECHK.TRANS64.TRYWAIT P0, [R71+URZ+0x1b0], R4 ;  /* 0x0001b004470075a7 */ /* 0x00452400080011ff */
[----:B----4-:R-:W-:Y:S05]  /*b2c0*/  @!P0 NANOSLEEP.SYNCS 0x989680 ;  /* 0x009896800000895d */ /* 0x010fea0003900000 */
[----:B------:R-:W4:Y:S02]  /*b2d0*/  @!P0 SYNCS.PHASECHK.TRANS64 P0, [R71+URZ+0x1b0], R4 ;  /* 0x0001b004470085a7 */ /* 0x000f2400080010ff */
[----:B----4-:R-:W-:Y:S05]  /*b2e0*/  @!P0 BRA `(.L_x_120) ;  /* 0xfffffffc00f08947 */ /* 0x010fea000383ffff */
[----:B------:R-:W-:Y:S05]  /*b2f0*/  BRA `(.L_x_119) ;  /* 0xffffffb800b47947 */ /* 0x000fea000383ffff */
.L_x_128:
[----:B---3--:R3:W4:Y:S02]  /*b300*/  SYNCS.PHASECHK.TRANS64.TRYWAIT P0, [R112+URZ+0x140], R3 ;  /* 0x00014003700075a7 */ /* 0x00872400080011ff */
[----:B----4-:R-:W-:Y:S05]  /*b310*/  @!P0 NANOSLEEP.SYNCS 0x989680 ;  /* 0x009896800000895d */ /* 0x010fea0003900000 */
[----:B------:R-:W4:Y:S02]  /*b320*/  @!P0 SYNCS.PHASECHK.TRANS64 P0, [R112+URZ+0x140], R3 ;  /* 0x00014003700085a7 */ /* 0x000f2400080010ff */
[----:B----4-:R-:W-:Y:S05]  /*b330*/  @!P0 BRA `(.L_x_128) ;  /* 0xfffffffc00f08947 */ /* 0x010fea000383ffff */
[----:B------:R-:W-:Y:S05]  /*b340*/  BRA `(.L_x_127) ;  /* 0xffffffc400a87947 */ /* 0x000fea000383ffff */
.L_x_136:
[----:B---3--:R3:W4:Y:S02]  /*b350*/  SYNCS.PHASECHK.TRANS64.TRYWAIT P0, [R112+URZ+0x140], R5 ;  /* 0x00014005700075a7 */ /* 0x00872400080011ff */
[----:B----4-:R-:W-:Y:S05]  /*b360*/  @!P0 NANOSLEEP.SYNCS 0x989680 ;  /* 0x009896800000895d */ /* 0x010fea0003900000 */
[----:B------:R-:W4:Y:S02]  /*b370*/  @!P0 SYNCS.PHASECHK.TRANS64 P0, [R112+URZ+0x140], R5 ;  /* 0x00014005700085a7 */ /* 0x000f2400080010ff */
[----:B----4-:R-:W-:Y:S05]  /*b380*/  @!P0 BRA `(.L_x_136) ;  /* 0xfffffffc00f08947 */ /* 0x010fea000383ffff */
[----:B------:R-:W-:Y:S05]  /*b390*/  BRA `(.L_x_135) ;  /* 0xffffffd000e87947 */ /* 0x000fea000383ffff */
.L_x_144:
[----:B---3--:R3:W4:Y:S02]  /*b3a0*/  SYNCS.PHASECHK.TRANS64.TRYWAIT P0, [R102+URZ+0x140], R3 ;  /* 0x00014003660075a7 */ /* 0x00872400080011ff */
[----:B----4-:R-:W-:Y:S05]  /*b3b0*/  @!P0 NANOSLEEP.SYNCS 0x989680 ;  /* 0x009896800000895d */ /* 0x010fea0003900000 */
[----:B------:R-:W4:Y:S02]  /*b3c0*/  @!P0 SYNCS.PHASECHK.TRANS64 P0, [R102+URZ+0x140], R3 ;  /* 0x00014003660085a7 */ /* 0x000f2400080010ff */
[----:B----4-:R-:W-:Y:S05]  /*b3d0*/  @!P0 BRA `(.L_x_144) ;  /* 0xfffffffc00f08947 */ /* 0x010fea000383ffff */
[----:B------:R-:W-:Y:S05]  /*b3e0*/  BRA `(.L_x_143) ;  /* 0xffffffe000347947 */ /* 0x000fea000383ffff */
        .weak           $__internal_0_$__cuda_sm10x_tcgen05_guardrail_trap_col_being_dealloced_not_returned_by_alloc
        .type           $__internal_0_$__cuda_sm10x_tcgen05_guardrail_trap_col_being_dealloced_not_returned_by_alloc,@function
        .size           $__internal_0_$__cuda_sm10x_tcgen05_guardrail_trap_col_being_dealloced_not_returned_by_alloc,($__internal_1_$__cuda_sm10x_tcgen05_guardrail_trap_phase_invalid_during_alloc - $__internal_0_$__cuda_sm10x_tcgen05_guardrail_trap_col_being_dealloced_not_returned_by_alloc)
$__internal_0_$__cuda_sm10x_tcgen05_guardrail_trap_col_being_dealloced_not_returned_by_alloc:
[----:B------:R-:W-:Y:S05]  /*b3f0*/  BPT.TRAP 0x1 ;  /* 0x000000040000795c */ /* 0x000fea0000300000 */
[----:B------:R-:W-:-:S04]  /*b400*/  HFMA2 R3, -RZ, RZ, 0, 0 ;  /* 0x00000000ff037431 */ /* 0x000fc800000001ff */
[----:B------:R-:W-:Y:S05]  /*b410*/  RET.REL.NODEC R2 `(_ZN7cutlass13device_kernelINS_4gemm6kernel13GemmUniversalIN4cute5tupleIJiiiiEEENS1_10collective13CollectiveMmaINS1_35MainloopSm100TmaUmmaWarpSpecializedILi20ELi2ELi4ENS5_IJNS4_1CILi2EEESB_NSA_ILi1EEEEEEEENS5_IJNSA_ILi64EEENSA_ILi256EEENSA_ILi32EEEEEENS_12float_e5m2_tENS5_IJlSC_lEEESJ_SK_NS4_8TiledMMAINS4_8MMA_AtomIJNS4_10MMA_TraitsINS4_19SM100_MMA_F8F6F4_SSEJSJ_SJ_fSF_SG_NS4_17integral_constantINS4_4UMMA5MajorELSR_0EEESS_NSP_INSQ_7ScaleInELST_0EEESU_EEEEEENS4_6LayoutINS5_IJSC_SC_SC_EEENS5_IJNSA_ILi0EEESZ_SZ_EEEEENS5_IJNS4_10UnderscoreES12_S12_EEEEENS4_23SM90_TMA_LOAD_MULTICASTENS4_14ComposedLayoutINS4_7SwizzleILi1ELi4ELi3EEENS4_18smem_ptr_flag_bitsILi8EEENSX_INS5_IJNSA_ILi8EEESH_EEENS5_IJSH_SC_EEEEEEEvNS4_8identityES15_S1F_vS1G_EENS_8epilogue10collective18CollectiveEpilogueINS1I_23Sm100TmaWarpSpecializedILi4ELi2ELi32ELb0ELb0EEEJSI_NS5_IJNSX_ISF_SC_EES1N_EEESJ_SK_SJ_SK_NS1I_6fusion15FusionCallbacksIS1M_NS1P_17LinearCombinationISJ_fSJ_fLNS_15FloatRoundStyleE2EEESI_S1O_JEEENS4_5SM1004TMEM4LOAD26SM100_TMEM_LOAD_16dp32b32xENS4_13SM90_TMA_LOADENS16_INS17_ILi2ELi4ELi3EEES1A_NSX_INS5_IJS1B_SF_EEENS5_IJSF_SC_EEEEEEENS4_39AutoVectorizingCopyWithAssumedAlignmentILi128EEENS4_14SM90_TMA_STOREES24_S26_S26_EEEvvEEEEvNT_6ParamsE) ;  /* 0xffffff4802f87950 */ /* 0x000fea0003c3ffff */
        .weak           $__internal_1_$__cuda_sm10x_tcgen05_guardrail_trap_phase_invalid_during_alloc
        .type           $__internal_1_$__cuda_sm10x_tcgen05_guardrail_trap_phase_invalid_during_alloc,@function
        .size           $__internal_1_$__cuda_sm10x_tcgen05_guardrail_trap_phase_invalid_during_alloc,($__internal_2_$__cuda_sm10x_tcgen05_guardrail_trap_unallocated_columns_being_dealloced - $__internal_1_$__cuda_sm10x_tcgen05_guardrail_trap_phase_invalid_during_alloc)
$__internal_1_$__cuda_sm10x_tcgen05_guardrail_trap_phase_invalid_during_alloc:
[----:B------:R-:W-:Y:S05]  /*b420*/  BPT.TRAP 0x1 ;  /* 0x000000040000795c */ /* 0x000fea0000300000 */
[----:B------:R-:W-:-:S04]  /*b430*/  MOV R5, 0x0 ;  /* 0x0000000000057802 */ /* 0x000fc80000000f00 */
[----:B------:R-:W-:Y:S05]  /*b440*/  RET.REL.NODEC R4 `(_ZN7cutlass13device_kernelINS_4gemm6kernel13GemmUniversalIN4cute5tupleIJiiiiEEENS1_10collective13CollectiveMmaINS1_35MainloopSm100TmaUmmaWarpSpecializedILi20ELi2ELi4ENS5_IJNS4_1CILi2EEESB_NSA_ILi1EEEEEEEENS5_IJNSA_ILi64EEENSA_ILi256EEENSA_ILi32EEEEEENS_12float_e5m2_tENS5_IJlSC_lEEESJ_SK_NS4_8TiledMMAINS4_8MMA_AtomIJNS4_10MMA_TraitsINS4_19SM100_MMA_F8F6F4_SSEJSJ_SJ_fSF_SG_NS4_17integral_constantINS4_4UMMA5MajorELSR_0EEESS_NSP_INSQ_7ScaleInELST_0EEESU_EEEEEENS4_6LayoutINS5_IJSC_SC_SC_EEENS5_IJNSA_ILi0EEESZ_SZ_EEEEENS5_IJNS4_10UnderscoreES12_S12_EEEEENS4_23SM90_TMA_LOAD_MULTICASTENS4_14ComposedLayoutINS4_7SwizzleILi1ELi4ELi3EEENS4_18smem_ptr_flag_bitsILi8EEENSX_INS5_IJNSA_ILi8EEESH_EEENS5_IJSH_SC_EEEEEEEvNS4_8identityES15_S1F_vS1G_EENS_8epilogue10collective18CollectiveEpilogueINS1I_23Sm100TmaWarpSpecializedILi4ELi2ELi32ELb0ELb0EEEJSI_NS5_IJNSX_ISF_SC_EES1N_EEESJ_SK_SJ_SK_NS1I_6fusion15FusionCallbacksIS1M_NS1P_17LinearCombinationISJ_fSJ_fLNS_15FloatRoundStyleE2EEESI_S1O_JEEENS4_5SM1004TMEM4LOAD26SM100_TMEM_LOAD_16dp32b32xENS4_13SM90_TMA_LOADENS16_INS17_ILi2ELi4ELi3EEES1A_NSX_INS5_IJS1B_SF_EEENS5_IJSF_SC_EEEEEEENS4_39AutoVectorizingCopyWithAssumedAlignmentILi128EEENS4_14SM90_TMA_STOREES24_S26_S26_EEEvvEEEEvNT_6ParamsE) ;  /* 0xffffff4804ec7950 */ /* 0x000fea0003c3ffff */
        .weak           $__internal_2_$__cuda_sm10x_tcgen05_guardrail_trap_unallocated_columns_being_dealloced
        .type           $__internal_2_$__cuda_sm10x_tcgen05_guardrail_trap_unallocated_columns_being_dealloced,@function
        .size           $__internal_2_$__cuda_sm10x_tcgen05_guardrail_trap_unallocated_columns_being_dealloced,(.L_x_226 - $__internal_2_$__cuda_sm10x_tcgen05_guardrail_trap_unallocated_columns_being_dealloced)
$__internal_2_$__cuda_sm10x_tcgen05_guardrail_trap_unallocated_columns_being_dealloced:
[----:B------:R-:W-:Y:S05]  /*b450*/  BPT.TRAP 0x1 ;  /* 0x000000040000795c */ /* 0x000fea0000300000 */
[----:B------:R-:W-:-:S04]  /*b460*/  HFMA2 R3, -RZ, RZ, 0, 0 ;  /* 0x00000000ff037431 */ /* 0x000fc800000001ff */
[----:B------:R-:W-:Y:S05]  /*b470*/  RET.REL.NODEC R2 `(_ZN7cutlass13device_kernelINS_4gemm6kernel13GemmUniversalIN4cute5tupleIJiiiiEEENS1_10collective13CollectiveMmaINS1_35MainloopSm100TmaUmmaWarpSpecializedILi20ELi2ELi4ENS5_IJNS4_1CILi2EEESB_NSA_ILi1EEEEEEEENS5_IJNSA_ILi64EEENSA_ILi256EEENSA_ILi32EEEEEENS_12float_e5m2_tENS5_IJlSC_lEEESJ_SK_NS4_8TiledMMAINS4_8MMA_AtomIJNS4_10MMA_TraitsINS4_19SM100_MMA_F8F6F4_SSEJSJ_SJ_fSF_SG_NS4_17integral_constantINS4_4UMMA5MajorELSR_0EEESS_NSP_INSQ_7ScaleInELST_0EEESU_EEEEEENS4_6LayoutINS5_IJSC_SC_SC_EEENS5_IJNSA_ILi0EEESZ_SZ_EEEEENS5_IJNS4_10UnderscoreES12_S12_EEEEENS4_23SM90_TMA_LOAD_MULTICASTENS4_14ComposedLayoutINS4_7SwizzleILi1ELi4ELi3EEENS4_18smem_ptr_flag_bitsILi8EEENSX_INS5_IJNSA_ILi8EEESH_EEENS5_IJSH_SC_EEEEEEEvNS4_8identityES15_S1F_vS1G_EENS_8epilogue10collective18CollectiveEpilogueINS1I_23Sm100TmaWarpSpecializedILi4ELi2ELi32ELb0ELb0EEEJSI_NS5_IJNSX_ISF_SC_EES1N_EEESJ_SK_SJ_SK_NS1I_6fusion15FusionCallbacksIS1M_NS1P_17LinearCombinationISJ_fSJ_fLNS_15FloatRoundStyleE2EEESI_S1O_JEEENS4_5SM1004TMEM4LOAD26SM100_TMEM_LOAD_16dp32b32xENS4_13SM90_TMA_LOADENS16_INS17_ILi2ELi4ELi3EEES1A_NSX_INS5_IJS1B_SF_EEENS5_IJSF_SC_EEEEEEENS4_39AutoVectorizingCopyWithAssumedAlignmentILi128EEENS4_14SM90_TMA_STOREES24_S26_S26_EEEvvEEEEvNT_6ParamsE) ;  /* 0xffffff4802e07950 */ /* 0x000fea0003c3ffff */
.L_x_225:
[----:B------:R-:W-:-:S00]  /*b480*/  BRA `(.L_x_225) ;  /* 0xfffffffc00fc7947 */ /* 0x000fc0000383ffff */
[----:B------:R-:W-:-:S00]  /*b490*/  NOP ;  /* 0x0000000000007918 */ /* 0x000fc00000000000 */
        /* <DEDUP_REMOVED lines=14> */
.L_x_226:


//--------------------- .nv.global.init           --------------------------
	.section	.nv.global.init,"aw",@progbits
.nv.global.init:
	.type		$str$27,@object
	.size		$str$27,($str$28 - $str$27)
$str$27:
        /*0000*/ 	.byte	0x28, 0x61, 0x64, 0x64, 0x72, 0x65, 0x73, 0x73, 0x20, 0x26, 0x20, 0x6d, 0x61, 0x73, 0x6b, 0x29
        /*0010*/ 	.byte	0x20, 0x3d, 0x3d, 0x20, 0x30, 0x00
	.type		$str$28,@object
	.size		$str$28,($str$26 - $str$28)
$str$28:
        /*0016*/ 	.byte	0x2f, 0x74, 0x6d, 0x70, 0x2f, 0x63, 0x75, 0x74, 0x6c, 0x61, 0x73, 0x73, 0x5f, 0x73, 0x77, 0x65
        /*0026*/ 	.byte	0x65, 0x70, 0x5f, 0x73, 0x72, 0x63, 0x2f, 0x69, 0x6e, 0x63, 0x6c, 0x75, 0x64, 0x65, 0x2f, 0x63
        /*0036*/ 	.byte	0x75, 0x74, 0x65, 0x2f, 0x70, 0x6f, 0x69, 0x6e, 0x74, 0x65, 0x72, 0x5f, 0x66, 0x6c, 0x61, 0x67
        /*0046*/ 	.byte	0x67, 0x65, 0x64, 0x2e, 0x68, 0x70, 0x70, 0x00
	.type		$str$26,@object
	.size		$str$26,($str$25 - $str$26)
$str$26:
        /*004e*/ 	.byte	0x2f, 0x74, 0x6d, 0x70, 0x2f, 0x63, 0x75, 0x74, 0x6c, 0x61, 0x73, 0x73, 0x5f, 0x73, 0x77, 0x65
        /*005e*/ 	.byte	0x65, 0x70, 0x5f, 0x73, 0x72, 0x63, 0x2f, 0x69, 0x6e, 0x63, 0x6c, 0x75, 0x64, 0x65, 0x2f, 0x63
        /*006e*/ 	.byte	0x75, 0x74, 0x65, 0x2f, 0x61, 0x74, 0x6f, 0x6d, 0x2f, 0x63, 0x6f, 0x70, 0x79, 0x5f, 0x74, 0x72
        /*007e*/ 	.byte	0x61, 0x69, 0x74, 0x73, 0x5f, 0x73, 0x6d, 0x31, 0x30, 0x30, 0x2e, 0x68, 0x70, 0x70, 0x00
	.type		$str$25,@object
	.size		$str$25,(__unnamed_1 - $str$25)
$str$25:
        /*008d*/ 	.byte	0x28, 0x28, 0x75, 0x69, 0x6e, 0x74, 0x33, 0x32, 0x5f, 0x74, 0x28, 0x74, 0x68, 0x72, 0x65, 0x61
        /*009d*/ 	.byte	0x64, 0x49, 0x64, 0x78, 0x2e, 0x78, 0x29, 0x20, 0x2f, 0x20, 0x33, 0x32, 0x29, 0x20, 0x25, 0x20
        /*00ad*/ 	.byte	0x34, 0x29, 0x20, 0x3d, 0x3d, 0x20, 0x28, 0x28, 0x28, 0x74, 0x6d, 0x65, 0x6d, 0x5f, 0x61, 0x64
        /*00bd*/ 	.byte	0x64, 0x72, 0x20, 0x3e, 0x3e, 0x20, 0x31, 0x36, 0x29, 0x20, 0x2f, 0x20, 0x33, 0x32, 0x29, 0x20
        /*00cd*/ 	.byte	0x25, 0x20, 0x34, 0x29, 0x00
	.type		__unnamed_1,@object
	.size		__unnamed_1,(__unnamed_2 - __unnamed_1)
__unnamed_1:
        /*00d2*/ 	.byte	0x61, 0x75, 0x74, 0x6f, 0x20, 0x63, 0x75, 0x74, 0x65, 0x3a, 0x3a, 0x61, 0x73, 0x5f, 0x70, 0x6f
        /* <DEDUP_REMOVED lines=24> */
        /*0262*/ 	.byte	0x3c, 0x34, 0x30, 0x39, 0x36, 0x3e, 0x3e, 0x3e, 0x3e, 0x5d, 0x00
	.type		__unnamed_2,@object
	.size		__unnamed_2,(__unnamed_3 - __unnamed_2)
__unnamed_2:
        /* <DEDUP_REMOVED lines=26> */
	.type		__unnamed_3,@object
	.size		__unnamed_3,(.L_3 - __unnamed_3)
__unnamed_3:
        /* <DEDUP_REMOVED lines=40> */
        /*0688*/ 	.byte	0x74, 0x65, 0x3a, 0x3a, 0x43, 0x3c, 0x30, 0x3e, 0x3e, 0x3e, 0x3e, 0x5d, 0x00
.L_3:


//--------------------- .nv.shared._ZN7cutlass13device_kernelINS_4gemm6kernel13GemmUniversalIN4cute5tupleIJiiiiEEENS1_10collective13CollectiveMmaINS1_35MainloopSm100TmaUmmaWarpSpecializedILi20ELi2ELi4ENS5_IJNS4_1CILi2EEESB_NSA_ILi1EEEEEEEENS5_IJNSA_ILi64EEENSA_ILi256EEENSA_ILi32EEEEEENS_12float_e5m2_tENS5_IJlSC_lEEESJ_SK_NS4_8TiledMMAINS4_8MMA_AtomIJNS4_10MMA_TraitsINS4_19SM100_MMA_F8F6F4_SSEJSJ_SJ_fSF_SG_NS4_17integral_constantINS4_4UMMA5MajorELSR_0EEESS_NSP_INSQ_7ScaleInELST_0EEESU_EEEEEENS4_6LayoutINS5_IJSC_SC_SC_EEENS5_IJNSA_ILi0EEESZ_SZ_EEEEENS5_IJNS4_10UnderscoreES12_S12_EEEEENS4_23SM90_TMA_LOAD_MULTICASTENS4_14ComposedLayoutINS4_7SwizzleILi1ELi4ELi3EEENS4_18smem_ptr_flag_bitsILi8EEENSX_INS5_IJNSA_ILi8EEESH_EEENS5_IJSH_SC_EEEEEEEvNS4_8identityES15_S1F_vS1G_EENS_8epilogue10collective18CollectiveEpilogueINS1I_23Sm100TmaWarpSpecializedILi4ELi2ELi32ELb0ELb0EEEJSI_NS5_IJNSX_ISF_SC_EES1N_EEESJ_SK_SJ_SK_NS1I_6fusion15FusionCallbacksIS1M_NS1P_17LinearCombinationISJ_fSJ_fLNS_15FloatRoundStyleE2EEESI_S1O_JEEENS4_5SM1004TMEM4LOAD26SM100_TMEM_LOAD_16dp32b32xENS4_13SM90_TMA_LOADENS16_INS17_ILi2ELi4ELi3EEES1A_NSX_INS5_IJS1B_SF_EEENS5_IJSF_SC_EEEEEEENS4_39AutoVectorizingCopyWithAssumedAlignmentILi128EEENS4_14SM90_TMA_STOREES24_S26_S26_EEEvvEEEEvNT_6ParamsE --------------------------
	.section	.nv.shared._ZN7cutlass13device_kernelINS_4gemm6kernel13GemmUniversalIN4cute5tupleIJiiiiEEENS1_10collective13CollectiveMmaINS1_35MainloopSm100TmaUmmaWarpSpecializedILi20ELi2ELi4ENS5_IJNS4_1CILi2EEESB_NSA_ILi1EEEEEEEENS5_IJNSA_ILi64EEENSA_ILi256EEENSA_ILi32EEEEEENS_12float_e5m2_tENS5_IJlSC_lEEESJ_SK_NS4_8TiledMMAINS4_8MMA_AtomIJNS4_10MMA_TraitsINS4_19SM100_MMA_F8F6F4_SSEJSJ_SJ_fSF_SG_NS4_17integral_constantINS4_4UMMA5MajorELSR_0EEESS_NSP_INSQ_7ScaleInELST_0EEESU_EEEEEENS4_6LayoutINS5_IJSC_SC_SC_EEENS5_IJNSA_ILi0EEESZ_SZ_EEEEENS5_IJNS4_10UnderscoreES12_S12_EEEEENS4_23SM90_TMA_LOAD_MULTICASTENS4_14ComposedLayoutINS4_7SwizzleILi1ELi4ELi3EEENS4_18smem_ptr_flag_bitsILi8EEENSX_INS5_IJNSA_ILi8EEESH_EEENS5_IJSH_SC_EEEEEEEvNS4_8identityES15_S1F_vS1G_EENS_8epilogue10collective18CollectiveEpilogueINS1I_23Sm100TmaWarpSpecializedILi4ELi2ELi32ELb0ELb0EEEJSI_NS5_IJNSX_ISF_SC_EES1N_EEESJ_SK_SJ_SK_NS1I_6fusion15FusionCallbacksIS1M_NS1P_17LinearCombinationISJ_fSJ_fLNS_15FloatRoundStyleE2EEESI_S1O_JEEENS4_5SM1004TMEM4LOAD26SM100_TMEM_LOAD_16dp32b32xENS4_13SM90_TMA_LOADENS16_INS17_ILi2ELi4ELi3EEES1A_NSX_INS5_IJS1B_SF_EEENS5_IJSF_SC_EEEEEEENS4_39AutoVectorizingCopyWithAssumedAlignmentILi128EEENS4_14SM90_TMA_STOREES24_S26_S26_EEEvvEEEEvNT_6ParamsE,"aw",@nobits
	.sectionflags	@""
	.align	16
	.zero		1024


//--------------------- .nv.shared.reserved.0     --------------------------
	.section	.nv.shared.reserved.0,"aw",@nobits
	.weak		__nv_reservedSMEM_offset_0_alias
	.size		__nv_reservedSMEM_offset_0_alias, 0, 64
	.other		__nv_reservedSMEM_offset_0_alias,@"STO_CUDA_RESERVED_SHARED STV_DEFAULT"
__nv_reservedSMEM_offset_0_alias:
	.zero		0
.nv.shared.reserved.0:
	.zero		64
	.weak		__nv_reservedSMEM_tcgen05_partition
	.type		__nv_reservedSMEM_tcgen05_partition,@object
	.size		__nv_reservedSMEM_tcgen05_partition,(.L_0 - __nv_reservedSMEM_tcgen05_partition)
__nv_reservedSMEM_tcgen05_partition:
	.zero		32
.L_0:


//--------------------- .nv.global                --------------------------
	.section	.nv.global,"aw",@nobits
.nv.global:
	.type		_ZN40_INTERNAL_a4430bc2_4_k_cu_f98d0006_326674cute1_E,@object
	.size		_ZN40_INTERNAL_a4430bc2_4_k_cu_f98d0006_326674cute1_E,(_ZN40_INTERNAL_a4430bc2_4_k_cu_f98d0006_326674cuda3std3__45__cpo6cbeginE - _ZN40_INTERNAL_a4430bc2_4_k_cu_f98d0006_326674cute1_E)
_ZN40_INTERNAL_a4430bc2_4_k_cu_f98d0006_326674cute1_E:
	.zero		1
	.type		_ZN40_INTERNAL_a4430bc2_4_k_cu_f98d0006_326674cuda3std3__45__cpo6cbeginE,@object
	.size		_ZN40_INTERNAL_a4430bc2_4_k_cu_f98d0006_326674cuda3std3__45__cpo6cbeginE,(_ZN40_INTERNAL_a4430bc2_4_k_cu_f98d0006_326674cuda3std3__48in_placeE - _ZN40_INTERNAL_a4430bc2_4_k_cu_f98d0006_326674cuda3std3__45__cpo6cbeginE)
_ZN40_INTERNAL_a4430bc2_4_k_cu_f98d0006_326674cuda3std3__45__cpo6cbeginE:
	.zero		1
	.type		_ZN40_INTERNAL_a4430bc2_4_k_cu_f98d0006_326674cuda3std3__48in_placeE,@object
	.size		_ZN40_INTERNAL_a4430bc2_4_k_cu_f98d0006_326674cuda3std3__48in_placeE,(_ZN40_INTERNAL_a4430bc2_4_k_cu_f98d0006_326674cuda3std6ranges3__45__cpo9iter_moveE - _ZN40_INTERNAL_a4430bc2_4_k_cu_f98d0006_326674cuda3std3__48in_placeE)
_ZN40_INTERNAL_a4430bc2_4_k_cu_f98d0006_326674cuda3std3__48in_placeE:
	.zero		1
	.type		_ZN40_INTERNAL_a4430bc2_4_k_cu_f98d0006_326674cuda3std6ranges3__45__cpo9iter_moveE,@object
	.size		_ZN40_INTERNAL_a4430bc2_4_k_cu_f98d0006_326674cuda3std6ranges3__45__cpo9iter_moveE,(_ZN40_INTERNAL_a4430bc2_4_k_cu_f98d0006_326674cuda3std3__45__cpo5beginE - _ZN40_INTERNAL_a4430bc2_4_k_cu_f98d0006_326674cuda3std6ranges3__45__cpo9iter_moveE)
_ZN40_INTERNAL_a4430bc2_4_k_cu_f98d0006_326674cuda3std6ranges3__45__cpo9iter_moveE:
	.zero		1
	.type		_ZN40_INTERNAL_a4430bc2_4_k_cu_f98d0006_326674cuda3std3__45__cpo5beginE,@object
	.size		_ZN40_INTERNAL_a4430bc2_4_k_cu_f98d0006_326674cuda3std3__45__cpo5beginE,(_ZN40_INTERNAL_a4430bc2_4_k_cu_f98d0006_326674cuda3std3__442_GLOBAL__N__a4430bc2_4_k_cu_f98d0006_326676ignoreE - _ZN40_INTERNAL_a4430bc2_4_k_cu_f98d0006_326674cuda3std3__45__cpo5beginE)
_ZN40_INTERNAL_a4430bc2_4_k_cu_f98d0006_326674cuda3std3__45__cpo5beginE:
	.zero		1
	.type		_ZN40_INTERNAL_a4430bc2_4_k_cu_f98d0006_326674cuda3std3__442_GLOBAL__N__a4430bc2_4_k_cu_f98d0006_326676ignoreE,@object
	.size		_ZN40_INTERNAL_a4430bc2_4_k_cu_f98d0006_326674cuda3std3__442_GLOBAL__N__a4430bc2_4_k_cu_f98d0006_326676ignoreE,(_ZN40_INTERNAL_a4430bc2_4_k_cu_f98d0006_326674cute7productE - _ZN40_INTERNAL_a4430bc2_4_k_cu_f98d0006_326674cuda3std3__442_GLOBAL__N__a4430bc2_4_k_cu_f98d0006_326676ignoreE)
_ZN40_INTERNAL_a4430bc2_4_k_cu_f98d0006_326674cuda3std3__442_GLOBAL__N__a4430bc2_4_k_cu_f98d0006_326676ignoreE:
	.zero		1
	.type		_ZN40_INTERNAL_a4430bc2_4_k_cu_f98d0006_326674cute7productE,@object
	.size		_ZN40_INTERNAL_a4430bc2_4_k_cu_f98d0006_326674cute7productE,(_ZN40_INTERNAL_a4430bc2_4_k_cu_f98d0006_326674cuda3std3__45__cpo3endE - _ZN40_INTERNAL_a4430bc2_4_k_cu_f98d0006_326674cute7productE)
_ZN40_INTERNAL_a4430bc2_4_k_cu_f98d0006_326674cute7productE:
	.zero		1
	.type		_ZN40_INTERNAL_a4430bc2_4_k_cu_f98d0006_326674cuda3std3__45__cpo3endE,@object
	.size		_ZN40_INTERNAL_a4430bc2_4_k_cu_f98d0006_326674cuda3std3__45__cpo3endE,(_ZN40_INTERNAL_a4430bc2_4_k_cu_f98d0006_326674cuda3std3__419piecewise_constructE - _ZN40_INTERNAL_a4430bc2_4_k_cu_f98d0006_326674cuda3std3__45__cpo3endE)
_ZN40_INTERNAL_a4430bc2_4_k_cu_f98d0006_326674cuda3std3__45__cpo3endE:
	.zero		1
	.type		_ZN40_INTERNAL_a4430bc2_4_k_cu_f98d0006_326674cuda3std3__419piecewise_constructE,@object
	.size		_ZN40_INTERNAL_a4430bc2_4_k_cu_f98d0006_326674cuda3std3__419piecewise_constructE,(_ZN40_INTERNAL_a4430bc2_4_k_cu_f98d0006_326674cuda3std3__45__cpo4cendE - _ZN40_INTERNAL_a4430bc2_4_k_cu_f98d0006_326674cuda3std3__419piecewise_constructE)
_ZN40_INTERNAL_a4430bc2_4_k_cu_f98d0006_326674cuda3std3__419piecewise_constructE:
	.zero		1
	.type		_ZN40_INTERNAL_a4430bc2_4_k_cu_f98d0006_326674cuda3std3__45__cpo4cendE,@object
	.size		_ZN40_INTERNAL_a4430bc2_4_k_cu_f98d0006_326674cuda3std3__45__cpo4cendE,(_ZN40_INTERNAL_a4430bc2_4_k_cu_f98d0006_326674cuda3std6ranges3__45__cpo4swapE - _ZN40_INTERNAL_a4430bc2_4_k_cu_f98d0006_326674cuda3std3__45__cpo4cendE)
_ZN40_INTERNAL_a4430bc2_4_k_cu_f98d0006_326674cuda3std3__45__cpo4cendE:
	.zero		1
	.type		_ZN40_INTERNAL_a4430bc2_4_k_cu_f98d0006_326674cuda3std6ranges3__45__cpo4swapE,@object
	.size		_ZN40_INTERNAL_a4430bc2_4_k_cu_f98d0006_326674cuda3std6ranges3__45__cpo4swapE,(.L_11 - _ZN40_INTERNAL_a4430bc2_4_k_cu_f98d0006_326674cuda3std6ranges3__45__cpo4swapE)
_ZN40_INTERNAL_a4430bc2_4_k_cu_f98d0006_326674cuda3std6ranges3__45__cpo4swapE:
	.zero		1
.L_11:


//--------------------- .nv.constant0._ZN7cutlass13device_kernelINS_4gemm6kernel13GemmUniversalIN4cute5tupleIJiiiiEEENS1_10collective13CollectiveMmaINS1_35MainloopSm100TmaUmmaWarpSpecializedILi20ELi2ELi4ENS5_IJNS4_1CILi2EEESB_NSA_ILi1EEEEEEEENS5_IJNSA_ILi64EEENSA_ILi256EEENSA_ILi32EEEEEENS_12float_e5m2_tENS5_IJlSC_lEEESJ_SK_NS4_8TiledMMAINS4_8MMA_AtomIJNS4_10MMA_TraitsINS4_19SM100_MMA_F8F6F4_SSEJSJ_SJ_fSF_SG_NS4_17integral_constantINS4_4UMMA5MajorELSR_0EEESS_NSP_INSQ_7ScaleInELST_0EEESU_EEEEEENS4_6LayoutINS5_IJSC_SC_SC_EEENS5_IJNSA_ILi0EEESZ_SZ_EEEEENS5_IJNS4_10UnderscoreES12_S12_EEEEENS4_23SM90_TMA_LOAD_MULTICASTENS4_14ComposedLayoutINS4_7SwizzleILi1ELi4ELi3EEENS4_18smem_ptr_flag_bitsILi8EEENSX_INS5_IJNSA_ILi8EEESH_EEENS5_IJSH_SC_EEEEEEEvNS4_8identityES15_S1F_vS1G_EENS_8epilogue10collective18CollectiveEpilogueINS1I_23Sm100TmaWarpSpecializedILi4ELi2ELi32ELb0ELb0EEEJSI_NS5_IJNSX_ISF_SC_EES1N_EEESJ_SK_SJ_SK_NS1I_6fusion15FusionCallbacksIS1M_NS1P_17LinearCombinationISJ_fSJ_fLNS_15FloatRoundStyleE2EEESI_S1O_JEEENS4_5SM1004TMEM4LOAD26SM100_TMEM_LOAD_16dp32b32xENS4_13SM90_TMA_LOADENS16_INS17_ILi2ELi4ELi3EEES1A_NSX_INS5_IJS1B_SF_EEENS5_IJSF_SC_EEEEEEENS4_39AutoVectorizingCopyWithAssumedAlignmentILi128EEENS4_14SM90_TMA_STOREES24_S26_S26_EEEvvEEEEvNT_6ParamsE --------------------------
	.section	.nv.constant0._ZN7cutlass13device_kernelINS_4gemm6kernel13GemmUniversalIN4cute5tupleIJiiiiEEENS1_10collective13CollectiveMmaINS1_35MainloopSm100TmaUmmaWarpSpecializedILi20ELi2ELi4ENS5_IJNS4_1CILi2EEESB_NSA_ILi1EEEEEEEENS5_IJNSA_ILi64EEENSA_ILi256EEENSA_ILi32EEEEEENS_12float_e5m2_tENS5_IJlSC_lEEESJ_SK_NS4_8TiledMMAINS4_8MMA_AtomIJNS4_10MMA_TraitsINS4_19SM100_MMA_F8F6F4_SSEJSJ_SJ_fSF_SG_NS4_17integral_constantINS4_4UMMA5MajorELSR_0EEESS_NSP_INSQ_7ScaleInELST_0EEESU_EEEEEENS4_6LayoutINS5_IJSC_SC_SC_EEENS5_IJNSA_ILi0EEESZ_SZ_EEEEENS5_IJNS4_10UnderscoreES12_S12_EEEEENS4_23SM90_TMA_LOAD_MULTICASTENS4_14ComposedLayoutINS4_7SwizzleILi1ELi4ELi3EEENS4_18smem_ptr_flag_bitsILi8EEENSX_INS5_IJNSA_ILi8EEESH_EEENS5_IJSH_SC_EEEEEEEvNS4_8identityES15_S1F_vS1G_EENS_8epilogue10collective18CollectiveEpilogueINS1I_23Sm100TmaWarpSpecializedILi4ELi2ELi32ELb0ELb0EEEJSI_NS5_IJNSX_ISF_SC_EES1N_EEESJ_SK_SJ_SK_NS1I_6fusion15FusionCallbacksIS1M_NS1P_17LinearCombinationISJ_fSJ_fLNS_15FloatRoundStyleE2EEESI_S1O_JEEENS4_5SM1004TMEM4LOAD26SM100_TMEM_LOAD_16dp32b32xENS4_13SM90_TMA_LOADENS16_INS17_ILi2ELi4ELi3EEES1A_NSX_INS5_IJS1B_SF_EEENS5_IJSF_SC_EEEEEEENS4_39AutoVectorizingCopyWithAssumedAlignmentILi128EEENS4_14SM90_TMA_STOREES24_S26_S26_EEEvvEEEEvNT_6ParamsE,"a",@progbits
	.sectionflags	@""
	.align	4
.nv.constant0._ZN7cutlass13device_kernelINS_4gemm6kernel13GemmUniversalIN4cute5tupleIJiiiiEEENS1_10collective13CollectiveMmaINS1_35MainloopSm100TmaUmmaWarpSpecializedILi20ELi2ELi4ENS5_IJNS4_1CILi2EEESB_NSA_ILi1EEEEEEEENS5_IJNSA_ILi64EEENSA_ILi256EEENSA_ILi32EEEEEENS_12float_e5m2_tENS5_IJlSC_lEEESJ_SK_NS4_8TiledMMAINS4_8MMA_AtomIJNS4_10MMA_TraitsINS4_19SM100_MMA_F8F6F4_SSEJSJ_SJ_fSF_SG_NS4_17integral_constantINS4_4UMMA5MajorELSR_0EEESS_NSP_INSQ_7ScaleInELST_0EEESU_EEEEEENS4_6LayoutINS5_IJSC_SC_SC_EEENS5_IJNSA_ILi0EEESZ_SZ_EEEEENS5_IJNS4_10UnderscoreES12_S12_EEEEENS4_23SM90_TMA_LOAD_MULTICASTENS4_14ComposedLayoutINS4_7SwizzleILi1ELi4ELi3EEENS4_18smem_ptr_flag_bitsILi8EEENSX_INS5_IJNSA_ILi8EEESH_EEENS5_IJSH_SC_EEEEEEEvNS4_8identityES15_S1F_vS1G_EENS_8epilogue10collective18CollectiveEpilogueINS1I_23Sm100TmaWarpSpecializedILi4ELi2ELi32ELb0ELb0EEEJSI_NS5_IJNSX_ISF_SC_EES1N_EEESJ_SK_SJ_SK_NS1I_6fusion15FusionCallbacksIS1M_NS1P_17LinearCombinationISJ_fSJ_fLNS_15FloatRoundStyleE2EEESI_S1O_JEEENS4_5SM1004TMEM4LOAD26SM100_TMEM_LOAD_16dp32b32xENS4_13SM90_TMA_LOADENS16_INS17_ILi2ELi4ELi3EEES1A_NSX_INS5_IJS1B_SF_EEENS5_IJSF_SC_EEEEEEENS4_39AutoVectorizingCopyWithAssumedAlignmentILi128EEENS4_14SM90_TMA_STOREES24_S26_S26_EEEvvEEEEvNT_6ParamsE:
	.zero		2944


//--------------------- SYMBOLS --------------------------

	.type		.nv.reservedSmem.offset0,@object
	.size		.nv.reservedSmem.offset0,0x4
	.type		.nv.reservedSmem.cap,@object
	.size		.nv.reservedSmem.cap,0x4
	.type		__assertfail,@function
